	.target	sm_90a

	.elftype	@"ET_EXEC"


//--------------------- .note.nv.tkinfo           --------------------------
	.section	.note.nv.tkinfo,"",@"SHT_NOTE"
	.sectionflags	@"SHF_NOTE_NV_TKINFO"
	.tkinfo
        /*0018*/ 	.word	0x00000002
        /*0030*/ 	.string	""
        /*0030*/ 	.string	"ptxas"
        /*0030*/ 	.string	"Cuda compilation tools, release 13.0, V13.0.88"
        /*0030*/ 	.string	"Build cuda_13.0.r13.0/compiler.36424714_0"
        /*0030*/ 	.string	"-v  -suppress-debug-info  -lineinfo  -arch sm_90a "



//--------------------- .note.nv.cuinfo           --------------------------
	.section	.note.nv.cuinfo,"",@"SHT_NOTE"
	.sectionflags	@"SHF_NOTE_NV_CUINFO"
        /*0018*/ 	.short	0x0002
        /*001a*/ 	.short	0x005a
        /*001c*/ 	.short	0x0082
	.zero		2


//--------------------- .nv.info                  --------------------------
	.section	.nv.info,"",@"SHT_CUDA_INFO"
	.align	4


	//----- nvinfo : EIATTR_REGCOUNT
	.align		4
        /*0000*/ 	.byte	0x04, 0x2f
        /*0002*/ 	.short	(.L_1 - .L_0)
	.align		4
.L_0:
        /*0004*/ 	.word	index@(matmul_kernel)
        /*0008*/ 	.word	0x000000f8


	//----- nvinfo : EIATTR_FRAME_SIZE
	.align		4
.L_1:
        /*000c*/ 	.byte	0x04, 0x11
        /*000e*/ 	.short	(.L_3 - .L_2)
	.align		4
.L_2:
        /*0010*/ 	.word	index@(matmul_kernel)
        /*0014*/ 	.word	0x00000000


	//----- nvinfo : EIATTR_MIN_STACK_SIZE
	.align		4
.L_3:
        /*0018*/ 	.byte	0x04, 0x12
        /*001a*/ 	.short	(.L_5 - .L_4)
	.align		4
.L_4:
        /*001c*/ 	.word	index@(matmul_kernel)
        /*0020*/ 	.word	0x00000000
.L_5:


//--------------------- .nv.compat                --------------------------
	.section	.nv.compat,"",@"SHT_CUDA_COMPAT_INFO"
	.align	4
        /*0000*/ 	.byte	0x02, 0x09, 0x01, 0x00, 0x02, 0x02, 0x04, 0x00, 0x02, 0x05, 0x05, 0x00, 0x03, 0x07, 0x01, 0x01
        /*0010*/ 	.byte	0x02, 0x03, 0x00, 0x00, 0x02, 0x06, 0x01, 0x00, 0x04, 0x0b, 0x08, 0x00, 0x00, 0x00, 0x00, 0x00
        /*0020*/ 	.byte	0x00, 0x00, 0x00, 0x00


//--------------------- .nv.info.matmul_kernel    --------------------------
	.section	.nv.info.matmul_kernel,"",@"SHT_CUDA_INFO"
	.sectionflags	@""
	.align	4


	//----- nvinfo : EIATTR_CUDA_API_VERSION
	.align		4
        /*0000*/ 	.byte	0x04, 0x37
        /*0002*/ 	.short	(.L_7 - .L_6)
.L_6:
        /*0004*/ 	.word	0x00000082


	//----- nvinfo : EIATTR_KPARAM_INFO
	.align		4
.L_7:
        /*0008*/ 	.byte	0x04, 0x17
        /*000a*/ 	.short	(.L_9 - .L_8)
.L_8:
        /*000c*/ 	.word	0x00000000
        /*0010*/ 	.short	0x000d
        /*0012*/ 	.short	0x0048
        /*0014*/ 	.byte	0x00, 0xf4, 0x21, 0x00


	//----- nvinfo : EIATTR_KPARAM_INFO
	.align		4
.L_9:
        /*0018*/ 	.byte	0x04, 0x17
        /*001a*/ 	.short	(.L_11 - .L_10)
.L_10:
        /*001c*/ 	.word	0x00000000
        /*0020*/ 	.short	0x000c
        /*0022*/ 	.short	0x0040
        /*0024*/ 	.byte	0x00, 0xf4, 0x21, 0x00


	//----- nvinfo : EIATTR_KPARAM_INFO
	.align		4
.L_11:
        /*0028*/ 	.byte	0x04, 0x17
        /*002a*/ 	.short	(.L_13 - .L_12)
.L_12:
        /*002c*/ 	.word	0x00000000
        /*0030*/ 	.short	0x000b
        /*0032*/ 	.short	0x0038
        /*0034*/ 	.byte	0x00, 0xf0, 0x11, 0x00


	//----- nvinfo : EIATTR_KPARAM_INFO
	.align		4
.L_13:
        /*0038*/ 	.byte	0x04, 0x17
        /*003a*/ 	.short	(.L_15 - .L_14)
.L_14:
        /*003c*/ 	.word	0x00000000
        /*0040*/ 	.short	0x000a
        /*0042*/ 	.short	0x0034
        /*0044*/ 	.byte	0x00, 0xf0, 0x11, 0x00


	//----- nvinfo : EIATTR_KPARAM_INFO
	.align		4
.L_15:
        /*0048*/ 	.byte	0x04, 0x17
        /*004a*/ 	.short	(.L_17 - .L_16)
.L_16:
        /*004c*/ 	.word	0x00000000
        /*0050*/ 	.short	0x0009
        /*0052*/ 	.short	0x0030
        /*0054*/ 	.byte	0x00, 0xf0, 0x11, 0x00


	//----- nvinfo : EIATTR_KPARAM_INFO
	.align		4
.L_17:
        /*0058*/ 	.byte	0x04, 0x17
        /*005a*/ 	.short	(.L_19 - .L_18)
.L_18:
        /*005c*/ 	.word	0x00000000
        /*0060*/ 	.short	0x0008
        /*0062*/ 	.short	0x002c
        /*0064*/ 	.byte	0x00, 0xf0, 0x11, 0x00


	//----- nvinfo : EIATTR_KPARAM_INFO
	.align		4
.L_19:
        /*0068*/ 	.byte	0x04, 0x17
        /*006a*/ 	.short	(.L_21 - .L_20)
.L_20:
        /*006c*/ 	.word	0x00000000
        /*0070*/ 	.short	0x0007
        /*0072*/ 	.short	0x0028
        /*0074*/ 	.byte	0x00, 0xf0, 0x11, 0x00


	//----- nvinfo : EIATTR_KPARAM_INFO
	.align		4
.L_21:
        /*0078*/ 	.byte	0x04, 0x17
        /*007a*/ 	.short	(.L_23 - .L_22)
.L_22:
        /*007c*/ 	.word	0x00000000
        /*0080*/ 	.short	0x0006
        /*0082*/ 	.short	0x0024
        /*0084*/ 	.byte	0x00, 0xf0, 0x11, 0x00


	//----- nvinfo : EIATTR_KPARAM_INFO
	.align		4
.L_23:
        /*0088*/ 	.byte	0x04, 0x17
        /*008a*/ 	.short	(.L_25 - .L_24)
.L_24:
        /*008c*/ 	.word	0x00000000
        /*0090*/ 	.short	0x0005
        /*0092*/ 	.short	0x0020
        /*0094*/ 	.byte	0x00, 0xf0, 0x11, 0x00


	//----- nvinfo : EIATTR_KPARAM_INFO
	.align		4
.L_25:
        /*0098*/ 	.byte	0x04, 0x17
        /*009a*/ 	.short	(.L_27 - .L_26)
.L_26:
        /*009c*/ 	.word	0x00000000
        /*00a0*/ 	.short	0x0004
        /*00a2*/ 	.short	0x001c
        /*00a4*/ 	.byte	0x00, 0xf0, 0x11, 0x00


	//----- nvinfo : EIATTR_KPARAM_INFO
	.align		4
.L_27:
        /*00a8*/ 	.byte	0x04, 0x17
        /*00aa*/ 	.short	(.L_29 - .L_28)
.L_28:
        /*00ac*/ 	.word	0x00000000
        /*00b0*/ 	.short	0x0003
        /*00b2*/ 	.short	0x0018
        /*00b4*/ 	.byte	0x00, 0xf0, 0x11, 0x00


	//----- nvinfo : EIATTR_KPARAM_INFO
	.align		4
.L_29:
        /*00b8*/ 	.byte	0x04, 0x17
        /*00ba*/ 	.short	(.L_31 - .L_30)
.L_30:
        /*00bc*/ 	.word	0x00000000
        /*00c0*/ 	.short	0x0002
        /*00c2*/ 	.short	0x0010
        /*00c4*/ 	.byte	0x00, 0xf4, 0x21, 0x00


	//----- nvinfo : EIATTR_KPARAM_INFO
	.align		4
.L_31:
        /*00c8*/ 	.byte	0x04, 0x17
        /*00ca*/ 	.short	(.L_33 - .L_32)
.L_32:
        /*00cc*/ 	.word	0x00000000
        /*00d0*/ 	.short	0x0001
        /*00d2*/ 	.short	0x0008
        /*00d4*/ 	.byte	0x00, 0xf4, 0x21, 0x00


	//----- nvinfo : EIATTR_KPARAM_INFO
	.align		4
.L_33:
        /*00d8*/ 	.byte	0x04, 0x17
        /*00da*/ 	.short	(.L_35 - .L_34)
.L_34:
        /*00dc*/ 	.word	0x00000000
        /*00e0*/ 	.short	0x0000
        /*00e2*/ 	.short	0x0000
        /*00e4*/ 	.byte	0x00, 0xf4, 0x21, 0x00


	//----- nvinfo : EIATTR_SPARSE_MMA_MASK
	.align		4
.L_35:
        /*00e8*/ 	.byte	0x03, 0x50
        /*00ea*/ 	.short	0x0000


	//----- nvinfo : EIATTR_MAXREG_COUNT
	.align		4
        /*00ec*/ 	.byte	0x03, 0x1b
        /*00ee*/ 	.short	0x00ff


	//----- nvinfo : EIATTR_NUM_BARRIERS
	.align		4
        /*00f0*/ 	.byte	0x02, 0x4c
        /*00f2*/ 	.byte	0x01
	.zero		1


	//----- nvinfo : EIATTR_MERCURY_ISA_VERSION
	.align		4
        /*00f4*/ 	.byte	0x03, 0x5f
        /*00f6*/ 	.short	0x0101


	//----- nvinfo : EIATTR_EXIT_INSTR_OFFSETS
	.align		4
        /*00f8*/ 	.byte	0x04, 0x1c
        /*00fa*/ 	.short	(.L_37 - .L_36)


	//   ....[0]....
.L_36:
        /*00fc*/ 	.word	0x00006050


	//   ....[1]....
        /*0100*/ 	.word	0x00006070


	//----- nvinfo : EIATTR_REQNTID
	.align		4
.L_37:
        /*0104*/ 	.byte	0x04, 0x10
        /*0106*/ 	.short	(.L_39 - .L_38)
.L_38:
        /*0108*/ 	.word	0x00000080
        /*010c*/ 	.word	0x00000001
        /*0110*/ 	.word	0x00000001


	//----- nvinfo : EIATTR_CBANK_PARAM_SIZE
	.align		4
.L_39:
        /*0114*/ 	.byte	0x03, 0x19
        /*0116*/ 	.short	0x0050


	//----- nvinfo : EIATTR_PARAM_CBANK
	.align		4
        /*0118*/ 	.byte	0x04, 0x0a
        /*011a*/ 	.short	(.L_41 - .L_40)
	.align		4
.L_40:
        /*011c*/ 	.word	index@(.nv.constant0.matmul_kernel)
        /*0120*/ 	.short	0x0210
        /*0122*/ 	.short	0x0050


	//----- nvinfo : EIATTR_SW_WAR
	.align		4
.L_41:
        /*0124*/ 	.byte	0x04, 0x36
        /*0126*/ 	.short	(.L_43 - .L_42)
.L_42:
        /*0128*/ 	.word	0x00000008
.L_43:


//--------------------- .nv.callgraph             --------------------------
	.section	.nv.callgraph,"",@"SHT_CUDA_CALLGRAPH"
	.align	4
	.sectionentsize	8
	.align		4
        /*0000*/ 	.word	0x00000000
	.align		4
        /*0004*/ 	.word	0xffffffff
	.align		4
        /*0008*/ 	.word	0x00000000
	.align		4
        /*000c*/ 	.word	0xfffffffe
	.align		4
        /*0010*/ 	.word	0x00000000
	.align		4
        /*0014*/ 	.word	0xfffffffd
	.align		4
        /*0018*/ 	.word	0x00000000
	.align		4
        /*001c*/ 	.word	0xfffffffc


//--------------------- .text.matmul_kernel       --------------------------
	.section	.text.matmul_kernel,"ax",@progbits
	.align	128
        .global         matmul_kernel
        .type           matmul_kernel,@function
        .size           matmul_kernel,(.L_x_4 - matmul_kernel)
        .other          matmul_kernel,@"STO_CUDA_ENTRY STV_DEFAULT"
matmul_kernel:
.text.matmul_kernel:
[----:B------:R-:W0:Y:S08]  /*0000*/  LDC R1, c[0x0][0x28] ;  /* 0x00000a00ff017b82 */ /* 0x000e300000000800 */
[----:B------:R-:W1:Y:S01]  /*0010*/  LDC.64 R36, c[0x0][0x228] ;  /* 0x00008a00ff247b82 */ /* 0x000e620000000a00 */
[----:B------:R-:W2:Y:S01]  /*0020*/  S2R R5, SR_CTAID.X ;  /* 0x0000000000057919 */ /* 0x000ea20000002500 */
[----:B------:R-:W-:Y:S01]  /*0030*/  UMOV UR4, 0x400 ;  /* 0x0000040000047882 */ /* 0x000fe20000000000 */
[----:B------:R-:W-:Y:S01]  /*0040*/  ULDC.64 UR16, c[0x0][0x208] ;  /* 0x0000820000107ab9 */ /* 0x000fe20000000a00 */
[----:B------:R-:W-:Y:S01]  /*0050*/  ULDC UR11, c[0x0][0x230] ;  /* 0x00008c00000b7ab9 */ /* 0x000fe20000000800 */
[----:B------:R-:W3:Y:S03]  /*0060*/  S2R R67, SR_TID.X ;  /* 0x0000000000437919 */ /* 0x000ee60000002100 */
[----:B------:R-:W4:Y:S08]  /*0070*/  LDC R177, c[0x0][0x230] ;  /* 0x00008c00ffb17b82 */ /* 0x000f300000000800 */
[----:B------:R-:W5:Y:S01]  /*0080*/  S2UR UR10, SR_CgaCtaId ;  /* 0x00000000000a79c3 */ /* 0x000f620000008800 */
[----:B-1----:R-:W-:-:S05]  /*0090*/  VIADD R0, R37, 0x3f ;  /* 0x0000003f25007836 */ /* 0x002fca0000000000 */
[----:B------:R-:W-:Y:S01]  /*00a0*/  SHF.R.S32.HI R3, RZ, 0x1f, R0 ;  /* 0x0000001fff037819 */ /* 0x000fe20000011400 */
[----:B----4-:R-:W-:-:S03]  /*00b0*/  VIADD R177, R177, 0x3f ;  /* 0x0000003fb1b17836 */ /* 0x010fc60000000000 */
[----:B------:R-:W-:Y:S02]  /*00c0*/  LEA.HI R3, R3, R0, RZ, 0x6 ;  /* 0x0000000003037211 */ /* 0x000fe400078f30ff */
[----:B--2---:R-:W-:Y:S02]  /*00d0*/  IABS R8, R5 ;  /* 0x0000000500087213 */ /* 0x004fe40000000000 */
[----:B------:R-:W-:Y:S02]  /*00e0*/  SHF.R.S32.HI R4, RZ, 0x6, R3 ;  /* 0x00000006ff047819 */ /* 0x000fe40000011403 */
[----:B---3--:R-:W-:Y:S01]  /*00f0*/  SHF.R.U32.HI R97, RZ, 0x6, R67 ;  /* 0x00000006ff617819 */ /* 0x008fe20000011643 */
[----:B-----5:R-:W-:Y:S01]  /*0100*/  ULEA UR10, UR10, UR4, 0x18 ;  /* 0x000000040a0a7291 */ /* 0x020fe2000f8ec03f */
[-C--:B------:R-:W-:Y:S02]  /*0110*/  IABS R7, R4.reuse ;  /* 0x0000000400077213 */ /* 0x080fe40000000000 */
[----:B------:R-:W-:-:S02]  /*0120*/  IABS R10, R4 ;  /* 0x00000004000a7213 */ /* 0x000fc40000000000 */
[----:B------:R-:W1:Y:S01]  /*0130*/  I2F.RP R0, R7 ;  /* 0x0000000700007306 */ /* 0x000e620000209400 */
[C---:B------:R-:W-:Y:S02]  /*0140*/  LOP3.LUT R178, R67.reuse, 0x3f, RZ, 0xc0, !PT ;  /* 0x0000003f43b27812 */ /* 0x040fe400078ec0ff */
[C---:B------:R-:W-:Y:S02]  /*0150*/  LEA.HI R98, R67.reuse, 0xe, RZ, 0x1a ;  /* 0x0000000e43627811 */ /* 0x040fe400078fd0ff */
[C---:B------:R-:W-:Y:S02]  /*0160*/  LEA.HI R99, R67.reuse, 0x1e, RZ, 0x1a ;  /* 0x0000001e43637811 */ /* 0x040fe400078fd0ff */
[C---:B------:R-:W-:Y:S02]  /*0170*/  LEA.HI R181, R67.reuse, 0x2e, RZ, 0x1a ;  /* 0x0000002e43b57811 */ /* 0x040fe400078fd0ff */
[----:B------:R-:W-:Y:S02]  /*0180*/  LEA.HI R179, R67, 0x3e, RZ, 0x1a ;  /* 0x0000003e43b37811 */ /* 0x000fe400078fd0ff */
[----:B------:R-:W-:Y:S01]  /*0190*/  SGXT.U32 R97, R97, 0x1 ;  /* 0x000000016161781a */ /* 0x000fe20000000000 */
[----:B-1----:R-:W1:Y:S03]  /*01a0*/  MUFU.RCP R0, R0 ;  /* 0x0000000000007308 */ /* 0x002e660000001000 */
[----:B------:R-:W-:-:S02]  /*01b0*/  LOP3.LUT R70, R97, 0x2, RZ, 0xfc, !PT ;  /* 0x0000000261467812 */ /* 0x000fc400078efcff */
[C---:B------:R-:W-:Y:S02]  /*01c0*/  LOP3.LUT R71, R97.reuse, 0x4, RZ, 0xfc, !PT ;  /* 0x0000000461477812 */ /* 0x040fe400078efcff */
[C---:B------:R-:W-:Y:S02]  /*01d0*/  LOP3.LUT R72, R97.reuse, 0x6, RZ, 0xfc, !PT ;  /* 0x0000000661487812 */ /* 0x040fe400078efcff */
[C---:B------:R-:W-:Y:S02]  /*01e0*/  LOP3.LUT R73, R97.reuse, 0x8, RZ, 0xfc, !PT ;  /* 0x0000000861497812 */ /* 0x040fe400078efcff */
[C---:B------:R-:W-:Y:S02]  /*01f0*/  LOP3.LUT R74, R97.reuse, 0xa, RZ, 0xfc, !PT ;  /* 0x0000000a614a7812 */ /* 0x040fe400078efcff */
[C---:B------:R-:W-:Y:S02]  /*0200*/  LOP3.LUT R75, R97.reuse, 0xc, RZ, 0xfc, !PT ;  /* 0x0000000c614b7812 */ /* 0x040fe400078efcff */
[----:B------:R-:W-:-:S02]  /*0210*/  LOP3.LUT R76, R97, 0x10, RZ, 0xfc, !PT ;  /* 0x00000010614c7812 */ /* 0x000fc400078efcff */
[C---:B------:R-:W-:Y:S01]  /*0220*/  LOP3.LUT R77, R97.reuse, 0x12, RZ, 0xfc, !PT ;  /* 0x00000012614d7812 */ /* 0x040fe200078efcff */
[----:B-1----:R-:W-:Y:S01]  /*0230*/  VIADD R2, R0, 0xffffffe ;  /* 0x0ffffffe00027836 */ /* 0x002fe20000000000 */
[C---:B------:R-:W-:Y:S01]  /*0240*/  LOP3.LUT R78, R97.reuse, 0x14, RZ, 0xfc, !PT ;  /* 0x00000014614e7812 */ /* 0x040fe200078efcff */
[----:B------:R-:W-:Y:S01]  /*0250*/  IMAD.MOV R0, RZ, RZ, -R10 ;  /* 0x000000ffff007224 */ /* 0x000fe200078e0a0a */
[C---:B------:R-:W-:Y:S01]  /*0260*/  LOP3.LUT R79, R97.reuse, 0x16, RZ, 0xfc, !PT ;  /* 0x00000016614f7812 */ /* 0x040fe200078efcff */
[----:B------:R1:W2:Y:S01]  /*0270*/  F2I.FTZ.U32.TRUNC.NTZ R3, R2 ;  /* 0x0000000200037305 */ /* 0x0002a2000021f000 */
[C---:B------:R-:W-:Y:S02]  /*0280*/  LOP3.LUT R80, R97.reuse, 0x18, RZ, 0xfc, !PT ;  /* 0x0000001861507812 */ /* 0x040fe400078efcff */
[C---:B------:R-:W-:Y:S02]  /*0290*/  LOP3.LUT R81, R97.reuse, 0x1a, RZ, 0xfc, !PT ;  /* 0x0000001a61517812 */ /* 0x040fe400078efcff */
[----:B------:R-:W-:-:S02]  /*02a0*/  LOP3.LUT R82, R97, 0x1c, RZ, 0xfc, !PT ;  /* 0x0000001c61527812 */ /* 0x000fc400078efcff */
[C---:B------:R-:W-:Y:S01]  /*02b0*/  LOP3.LUT R83, R97.reuse, 0x20, RZ, 0xfc, !PT ;  /* 0x0000002061537812 */ /* 0x040fe200078efcff */
[----:B-1----:R-:W-:Y:S01]  /*02c0*/  IMAD.MOV.U32 R2, RZ, RZ, RZ ;  /* 0x000000ffff027224 */ /* 0x002fe200078e00ff */
[C---:B------:R-:W-:Y:S02]  /*02d0*/  LOP3.LUT R84, R97.reuse, 0x22, RZ, 0xfc, !PT ;  /* 0x0000002261547812 */ /* 0x040fe400078efcff */
[C---:B------:R-:W-:Y:S02]  /*02e0*/  LOP3.LUT R85, R97.reuse, 0x24, RZ, 0xfc, !PT ;  /* 0x0000002461557812 */ /* 0x040fe400078efcff */
[C---:B------:R-:W-:Y:S01]  /*02f0*/  LOP3.LUT R86, R97.reuse, 0x26, RZ, 0xfc, !PT ;  /* 0x0000002661567812 */ /* 0x040fe200078efcff */
[--C-:B--2---:R-:W-:Y:S01]  /*0300*/  IMAD.MOV R6, RZ, RZ, -R3.reuse ;  /* 0x000000ffff067224 */ /* 0x104fe200078e0a03 */
[C---:B------:R-:W-:Y:S02]  /*0310*/  LOP3.LUT R87, R97.reuse, 0x28, RZ, 0xfc, !PT ;  /* 0x0000002861577812 */ /* 0x040fe400078efcff */
[C---:B------:R-:W-:Y:S01]  /*0320*/  LOP3.LUT R88, R97.reuse, 0x2a, RZ, 0xfc, !PT ;  /* 0x0000002a61587812 */ /* 0x040fe200078efcff */
[----:B------:R-:W-:Y:S01]  /*0330*/  IMAD R9, R6, R7, RZ ;  /* 0x0000000706097224 */ /* 0x000fe200078e02ff */
[C---:B------:R-:W-:Y:S01]  /*0340*/  LOP3.LUT R89, R97.reuse, 0x2c, RZ, 0xfc, !PT ;  /* 0x0000002c61597812 */ /* 0x040fe200078efcff */
[----:B------:R-:W-:Y:S01]  /*0350*/  IMAD.MOV.U32 R6, RZ, RZ, R8 ;  /* 0x000000ffff067224 */ /* 0x000fe200078e0008 */
[----:B------:R-:W-:Y:S01]  /*0360*/  LOP3.LUT R90, R97, 0x30, RZ, 0xfc, !PT ;  /* 0x00000030615a7812 */ /* 0x000fe200078efcff */
[----:B------:R-:W-:Y:S01]  /*0370*/  IMAD.HI.U32 R3, R3, R9, R2 ;  /* 0x0000000903037227 */ /* 0x000fe200078e0002 */
[----:B------:R-:W-:-:S02]  /*0380*/  LOP3.LUT R91, R97, 0x32, RZ, 0xfc, !PT ;  /* 0x00000032615b7812 */ /* 0x000fc400078efcff */
[C---:B------:R-:W-:Y:S02]  /*0390*/  LOP3.LUT R92, R97.reuse, 0x34, RZ, 0xfc, !PT ;  /* 0x00000034615c7812 */ /* 0x040fe400078efcff */
[----:B------:R-:W-:Y:S01]  /*03a0*/  LOP3.LUT R93, R97, 0x36, RZ, 0xfc, !PT ;  /* 0x00000036615d7812 */ /* 0x000fe200078efcff */
[----:B------:R-:W-:Y:S01]  /*03b0*/  IMAD.HI.U32 R3, R3, R6, RZ ;  /* 0x0000000603037227 */ /* 0x000fe200078e00ff */
[C---:B------:R-:W-:Y:S02]  /*03c0*/  LOP3.LUT R94, R97.reuse, 0x38, RZ, 0xfc, !PT ;  /* 0x00000038615e7812 */ /* 0x040fe400078efcff */
[----:B------:R-:W-:Y:S01]  /*03d0*/  LOP3.LUT R95, R97, 0x3a, RZ, 0xfc, !PT ;  /* 0x0000003a615f7812 */ /* 0x000fe200078efcff */
[----:B------:R-:W-:Y:S01]  /*03e0*/  IMAD R0, R3, R0, R6 ;  /* 0x0000000003007224 */ /* 0x000fe200078e0206 */
[----:B------:R-:W-:-:S04]  /*03f0*/  LOP3.LUT R96, R97, 0x3c, RZ, 0xfc, !PT ;  /* 0x0000003c61607812 */ /* 0x000fc800078efcff */
[----:B------:R-:W-:-:S13]  /*0400*/  ISETP.GT.U32.AND P1, PT, R7, R0, PT ;  /* 0x000000000700720c */ /* 0x000fda0003f24070 */
[----:B------:R-:W-:Y:S02]  /*0410*/  @!P1 IMAD.IADD R0, R0, 0x1, -R7 ;  /* 0x0000000100009824 */ /* 0x000fe400078e0a07 */
[----:B------:R-:W-:Y:S01]  /*0420*/  @!P1 VIADD R3, R3, 0x1 ;  /* 0x0000000103039836 */ /* 0x000fe20000000000 */
[----:B------:R-:W-:Y:S02]  /*0430*/  ISETP.NE.AND P1, PT, R4, RZ, PT ;  /* 0x000000ff0400720c */ /* 0x000fe40003f25270 */
[----:B------:R-:W-:Y:S02]  /*0440*/  ISETP.GE.U32.AND P0, PT, R0, R7, PT ;  /* 0x000000070000720c */ /* 0x000fe40003f06070 */
[----:B------:R-:W-:-:S04]  /*0450*/  LOP3.LUT R0, R5, R4, RZ, 0x3c, !PT ;  /* 0x0000000405007212 */ /* 0x000fc800078e3cff */
[----:B------:R-:W-:Y:S01]  /*0460*/  ISETP.GE.AND P2, PT, R0, RZ, PT ;  /* 0x000000ff0000720c */ /* 0x000fe20003f46270 */
[----:B------:R-:W-:-:S06]  /*0470*/  VIADD R0, R36, 0x3f ;  /* 0x0000003f24007836 */ /* 0x000fcc0000000000 */
[----:B------:R-:W-:-:S04]  /*0480*/  @P0 VIADD R3, R3, 0x1 ;  /* 0x0000000103030836 */ /* 0x000fc80000000000 */
[----:B------:R-:W-:Y:S01]  /*0490*/  IMAD.MOV.U32 R25, RZ, RZ, R3 ;  /* 0x000000ffff197224 */ /* 0x000fe200078e0003 */
[----:B------:R-:W-:-:S03]  /*04a0*/  SHF.R.S32.HI R3, RZ, 0x1f, R0 ;  /* 0x0000001fff037819 */ /* 0x000fc60000011400 */
[----:B------:R-:W-:Y:S01]  /*04b0*/  @!P2 IMAD.MOV R25, RZ, RZ, -R25 ;  /* 0x000000ffff19a224 */ /* 0x000fe200078e0a19 */
[----:B------:R-:W-:Y:S02]  /*04c0*/  LEA.HI R3, R3, R0, RZ, 0x6 ;  /* 0x0000000003037211 */ /* 0x000fe400078f30ff */
[----:B------:R-:W-:-:S04]  /*04d0*/  @!P1 LOP3.LUT R25, RZ, R4, RZ, 0x33, !PT ;  /* 0x00000004ff199212 */ /* 0x000fc800078e33ff */
[----:B------:R-:W-:Y:S01]  /*04e0*/  LEA.HI.SX32 R3, R3, -R25, 0x1a ;  /* 0x8000001903037211 */ /* 0x000fe200078fd2ff */
[----:B------:R-:W-:-:S03]  /*04f0*/  IMAD.MOV R6, RZ, RZ, -R25 ;  /* 0x000000ffff067224 */ /* 0x000fc600078e0a19 */
[----:B------:R-:W-:Y:S01]  /*0500*/  VIMNMX R9, R3, 0x1, PT ;  /* 0x0000000103097848 */ /* 0x000fe20003fe0100 */
[----:B------:R-:W-:-:S03]  /*0510*/  IMAD R6, R4, R6, R5 ;  /* 0x0000000604067224 */ /* 0x000fc600078e0205 */
[-C--:B------:R-:W-:Y:S02]  /*0520*/  IABS R7, R9.reuse ;  /* 0x0000000900077213 */ /* 0x080fe40000000000 */
[----:B------:R-:W-:Y:S02]  /*0530*/  IABS R10, R9 ;  /* 0x00000009000a7213 */ /* 0x000fe40000000000 */
[----:B------:R-:W1:Y:S08]  /*0540*/  I2F.RP R0, R7 ;  /* 0x0000000700007306 */ /* 0x000e700000209400 */
[----:B-1----:R-:W1:Y:S02]  /*0550*/  MUFU.RCP R0, R0 ;  /* 0x0000000000007308 */ /* 0x002e640000001000 */
[----:B-1----:R-:W-:-:S02]  /*0560*/  VIADD R2, R0, 0xffffffe ;  /* 0x0ffffffe00027836 */ /* 0x002fc40000000000 */
[----:B------:R-:W-:-:S04]  /*0570*/  IMAD.MOV R0, RZ, RZ, -R10 ;  /* 0x000000ffff007224 */ /* 0x000fc800078e0a0a */
[----:B------:R1:W2:Y:S02]  /*0580*/  F2I.FTZ.U32.TRUNC.NTZ R3, R2 ;  /* 0x0000000200037305 */ /* 0x0002a4000021f000 */
[----:B-1----:R-:W-:Y:S02]  /*0590*/  IMAD.MOV.U32 R2, RZ, RZ, RZ ;  /* 0x000000ffff027224 */ /* 0x002fe400078e00ff */
[----:B--2---:R-:W-:-:S04]  /*05a0*/  IMAD.MOV R8, RZ, RZ, -R3 ;  /* 0x000000ffff087224 */ /* 0x004fc800078e0a03 */
[----:B------:R-:W-:Y:S01]  /*05b0*/  IMAD.MOV.U32 R4, RZ, RZ, R8 ;  /* 0x000000ffff047224 */ /* 0x000fe200078e0008 */
[----:B------:R-:W-:-:S03]  /*05c0*/  IABS R8, R6 ;  /* 0x0000000600087213 */ /* 0x000fc60000000000 */
[----:B------:R-:W-:Y:S02]  /*05d0*/  IMAD R5, R4, R7, RZ ;  /* 0x0000000704057224 */ /* 0x000fe400078e02ff */
[----:B------:R-:W-:Y:S02]  /*05e0*/  IMAD.MOV.U32 R4, RZ, RZ, R8 ;  /* 0x000000ffff047224 */ /* 0x000fe400078e0008 */
[----:B------:R-:W-:-:S06]  /*05f0*/  IMAD.HI.U32 R3, R3, R5, R2 ;  /* 0x0000000503037227 */ /* 0x000fcc00078e0002 */
[----:B------:R-:W-:-:S04]  /*0600*/  IMAD.HI.U32 R3, R3, R4, RZ ;  /* 0x0000000403037227 */ /* 0x000fc800078e00ff */
[----:B------:R-:W-:-:S05]  /*0610*/  IMAD R0, R3, R0, R4 ;  /* 0x0000000003007224 */ /* 0x000fca00078e0204 */
[----:B------:R-:W-:-:S13]  /*0620*/  ISETP.GT.U32.AND P1, PT, R7, R0, PT ;  /* 0x000000000700720c */ /* 0x000fda0003f24070 */
[----:B------:R-:W-:Y:S02]  /*0630*/  @!P1 IMAD.IADD R0, R0, 0x1, -R7 ;  /* 0x0000000100009824 */ /* 0x000fe400078e0a07 */
[----:B------:R-:W-:Y:S01]  /*0640*/  @!P1 VIADD R3, R3, 0x1 ;  /* 0x0000000103039836 */ /* 0x000fe20000000000 */
[----:B------:R-:W-:Y:S02]  /*0650*/  ISETP.NE.AND P1, PT, R9, RZ, PT ;  /* 0x000000ff0900720c */ /* 0x000fe40003f25270 */
[----:B------:R-:W-:Y:S02]  /*0660*/  ISETP.GE.U32.AND P0, PT, R0, R7, PT ;  /* 0x000000070000720c */ /* 0x000fe40003f06070 */
[----:B------:R-:W-:-:S04]  /*0670*/  LOP3.LUT R0, R6, R9, RZ, 0x3c, !PT ;  /* 0x0000000906007212 */ /* 0x000fc800078e3cff */
[----:B------:R-:W-:-:S07]  /*0680*/  ISETP.GE.AND P2, PT, R0, RZ, PT ;  /* 0x000000ff0000720c */ /* 0x000fce0003f46270 */
[----:B------:R-:W-:Y:S01]  /*0690*/  @P0 VIADD R3, R3, 0x1 ;  /* 0x0000000103030836 */ /* 0x000fe20000000000 */
[----:B------:R-:W-:-:S05]  /*06a0*/  ISETP.GT.AND P0, PT, R177, 0x3f, PT ;  /* 0x0000003fb100780c */ /* 0x000fca0003f04270 */
[----:B------:R-:W-:Y:S01]  /*06b0*/  @!P2 IMAD.MOV R3, RZ, RZ, -R3 ;  /* 0x000000ffff03a224 */ /* 0x000fe200078e0a03 */
[----:B------:R-:W-:-:S05]  /*06c0*/  @!P1 LOP3.LUT R3, RZ, R9, RZ, 0x33, !PT ;  /* 0x00000009ff039212 */ /* 0x000fca00078e33ff */
[----:B------:R-:W-:Y:S02]  /*06d0*/  IMAD.MOV R0, RZ, RZ, -R3 ;  /* 0x000000ffff007224 */ /* 0x000fe400078e0a03 */
[----:B------:R-:W-:Y:S02]  /*06e0*/  IMAD.SHL.U32 R24, R3, 0x40, RZ ;  /* 0x0000004003187824 */ /* 0x000fe400078e00ff */
[----:B------:R-:W-:Y:S02]  /*06f0*/  IMAD R0, R9, R0, R6 ;  /* 0x0000000009007224 */ /* 0x000fe400078e0206 */
[----:B------:R-:W-:Y:S01]  /*0700*/  IMAD.IADD R9, R98, 0x1, R24 ;  /* 0x0000000162097824 */ /* 0x000fe200078e0218 */
[C---:B------:R-:W-:Y:S01]  /*0710*/  LOP3.LUT R2, R24.reuse, R97, RZ, 0xfc, !PT ;  /* 0x0000006118027212 */ /* 0x040fe200078efcff */
[----:B------:R-:W-:Y:S01]  /*0720*/  IMAD.IADD R25, R25, 0x1, R0 ;  /* 0x0000000119197824 */ /* 0x000fe200078e0200 */
[----:B------:R-:W-:Y:S01]  /*0730*/  LOP3.LUT R0, R67, 0x7f, RZ, 0xc0, !PT ;  /* 0x0000007f43007812 */ /* 0x000fe200078ec0ff */
[--C-:B------:R-:W-:Y:S01]  /*0740*/  IMAD.IADD R17, R99, 0x1, R24.reuse ;  /* 0x0000000163117824 */ /* 0x100fe200078e0218 */
[C-C-:B------:R-:W-:Y:S01]  /*0750*/  LOP3.LUT R3, R24.reuse, 0x2, R97.reuse, 0xfe, !PT ;  /* 0x0000000218037812 */ /* 0x140fe200078efe61 */
[--C-:B------:R-:W-:Y:S01]  /*0760*/  IMAD.IADD R57, R181, 0x1, R24.reuse ;  /* 0x00000001b5397824 */ /* 0x100fe200078e0218 */
[C-C-:B------:R-:W-:Y:S01]  /*0770*/  LOP3.LUT R4, R24.reuse, 0x4, R97.reuse, 0xfe, !PT ;  /* 0x0000000418047812 */ /* 0x140fe200078efe61 */
[----:B------:R-:W-:Y:S01]  /*0780*/  IMAD.IADD R65, R179, 0x1, R24 ;  /* 0x00000001b3417824 */ /* 0x000fe200078e0218 */
[C-C-:B------:R-:W-:Y:S01]  /*0790*/  LOP3.LUT R5, R24.reuse, 0x6, R97.reuse, 0xfe, !PT ;  /* 0x0000000618057812 */ /* 0x140fe200078efe61 */
[----:B------:R-:W-:Y:S01]  /*07a0*/  IMAD R66, R25, 0x40, R178 ;  /* 0x0000004019427824 */ /* 0x000fe200078e02b2 */
[----:B------:R-:W-:-:S02]  /*07b0*/  LOP3.LUT R6, R24, 0x8, R97, 0xfe, !PT ;  /* 0x0000000818067812 */ /* 0x000fc400078efe61 */
[C-C-:B------:R-:W-:Y:S02]  /*07c0*/  LOP3.LUT R7, R24.reuse, 0xa, R97.reuse, 0xfe, !PT ;  /* 0x0000000a18077812 */ /* 0x140fe400078efe61 */
[C-C-:B------:R-:W-:Y:S02]  /*07d0*/  LOP3.LUT R8, R24.reuse, 0xc, R97.reuse, 0xfe, !PT ;  /* 0x0000000c18087812 */ /* 0x140fe400078efe61 */
[C-C-:B------:R-:W-:Y:S02]  /*07e0*/  LOP3.LUT R10, R24.reuse, 0x10, R97.reuse, 0xfe, !PT ;  /* 0x00000010180a7812 */ /* 0x140fe400078efe61 */
[C-C-:B------:R-:W-:Y:S02]  /*07f0*/  LOP3.LUT R11, R24.reuse, 0x12, R97.reuse, 0xfe, !PT ;  /* 0x00000012180b7812 */ /* 0x140fe400078efe61 */
[C-C-:B------:R-:W-:Y:S02]  /*0800*/  LOP3.LUT R12, R24.reuse, 0x14, R97.reuse, 0xfe, !PT ;  /* 0x00000014180c7812 */ /* 0x140fe400078efe61 */
        /* <DEDUP_REMOVED lines=17> */
[----:B------:R-:W-:Y:S01]  /*0920*/  LOP3.LUT R64, R24, 0x3c, R97, 0xfe, !PT ;  /* 0x0000003c18407812 */ /* 0x000fe200078efe61 */
[----:B0-----:R-:W-:Y:S06]  /*0930*/  @P0 BRA `(.L_x_0) ;  /* 0x0000000000480947 */ /* 0x001fec0003800000 */
[----:B------:R-:W-:Y:S01]  /*0940*/  IMAD.SHL.U32 R67, R67, 0x8, RZ ;  /* 0x0000000843437824 */ /* 0x000fe200078e00ff */
[----:B------:R-:W-:Y:S02]  /*0950*/  CS2R R24, SRZ ;  /* 0x0000000000187805 */ /* 0x000fe4000001ff00 */
[----:B------:R-:W-:Y:S02]  /*0960*/  CS2R R26, SRZ ;  /* 0x00000000001a7805 */ /* 0x000fe4000001ff00 */
[----:B------:R-:W-:Y:S02]  /*0970*/  CS2R R28, SRZ ;  /* 0x00000000001c7805 */ /* 0x000fe4000001ff00 */
[----:B------:R-:W-:Y:S02]  /*0980*/  CS2R R30, SRZ ;  /* 0x00000000001e7805 */ /* 0x000fe4000001ff00 */
[----:B------:R-:W-:Y:S02]  /*0990*/  CS2R R32, SRZ ;  /* 0x0000000000207805 */ /* 0x000fe4000001ff00 */
[----:B------:R-:W-:-:S02]  /*09a0*/  CS2R R34, SRZ ;  /* 0x0000000000227805 */ /* 0x000fc4000001ff00 */
        /* <DEDUP_REMOVED lines=9> */
[----:B------:R-:W-:Y:S01]  /*0a40*/  CS2R R54, SRZ ;  /* 0x0000000000367805 */ /* 0x000fe2000001ff00 */
[----:B------:R-:W-:Y:S06]  /*0a50*/  BRA `(.L_x_1) ;  /* 0x0000004000bc7947 */ /* 0x000fec0003800000 */
.L_x_0:
[----:B------:R-:W-:Y:S01]  /*0a60*/  IABS R24, R37 ;  /* 0x0000002500187213 */ /* 0x000fe20000000000 */
[----:B------:R-:W-:Y:S01]  /*0a70*/  ULDC UR4, c[0x0][0x240] ;  /* 0x0000900000047ab9 */ /* 0x000fe20000000800 */
[----:B------:R-:W-:Y:S01]  /*0a80*/  IABS R25, R36 ;  /* 0x0000002400197213 */ /* 0x000fe20000000000 */
[----:B------:R-:W-:Y:S01]  /*0a90*/  ULDC.64 UR8, c[0x0][0x218] ;  /* 0x0000860000087ab9 */ /* 0x000fe20000000a00 */
[----:B------:R-:W0:Y:S01]  /*0aa0*/  I2F.RP R30, R24 ;  /* 0x00000018001e7306 */ /* 0x000e220000209400 */
[----:B------:R-:W-:Y:S01]  /*0ab0*/  IABS R41, R61 ;  /* 0x0000003d00297213 */ /* 0x000fe20000000000 */
[----:B------:R-:W1:Y:S01]  /*0ac0*/  LDC R140, c[0x0][0x238] ;  /* 0x00008e00ff8c7b82 */ /* 0x000e620000000800 */
[----:B------:R-:W-:Y:S01]  /*0ad0*/  IABS R39, R62 ;  /* 0x0000003e00277213 */ /* 0x000fe20000000000 */
[----:B------:R-:W-:Y:S01]  /*0ae0*/  ULDC UR5, c[0x0][0x234] ;  /* 0x00008d0000057ab9 */ /* 0x000fe20000000800 */
[----:B------:R-:W-:Y:S01]  /*0af0*/  IABS R43, R60 ;  /* 0x0000003c002b7213 */ /* 0x000fe20000000000 */
[----:B------:R-:W-:Y:S01]  /*0b00*/  ULDC.64 UR6, c[0x0][0x210] ;  /* 0x0000840000067ab9 */ /* 0x000fe20000000a00 */
[----:B------:R-:W-:Y:S01]  /*0b10*/  IABS R45, R58 ;  /* 0x0000003a002d7213 */ /* 0x000fe20000000000 */
[----:B------:R-:W2:Y:S01]  /*0b20*/  I2F.RP R31, R25 ;  /* 0x00000019001f7306 */ /* 0x000ea20000209400 */
[----:B------:R-:W-:Y:S01]  /*0b30*/  IABS R47, R57 ;  /* 0x00000039002f7213 */ /* 0x000fe20000000000 */
[----:B------:R-:W-:Y:S01]  /*0b40*/  IMAD.SHL.U32 R67, R67, 0x8, RZ ;  /* 0x0000000843437824 */ /* 0x000fe200078e00ff */
[----:B------:R-:W-:-:S02]  /*0b50*/  IABS R49, R56 ;  /* 0x0000003800317213 */ /* 0x000fc40000000000 */
[----:B------:R-:W-:Y:S02]  /*0b60*/  IABS R51, R23 ;  /* 0x0000001700337213 */ /* 0x000fe40000000000 */
[----:B------:R-:W-:Y:S01]  /*0b70*/  IABS R53, R22 ;  /* 0x0000001600357213 */ /* 0x000fe20000000000 */
[----:B0-----:R-:W0:Y:S01]  /*0b80*/  MUFU.RCP R30, R30 ;  /* 0x0000001e001e7308 */ /* 0x001e220000001000 */
[----:B------:R-:W-:Y:S02]  /*0b90*/  IABS R55, R21 ;  /* 0x0000001500377213 */ /* 0x000fe40000000000 */
[----:B------:R-:W-:Y:S02]  /*0ba0*/  IABS R69, R20 ;  /* 0x0000001400457213 */ /* 0x000fe40000000000 */
[----:B------:R-:W-:Y:S02]  /*0bb0*/  IABS R101, R19 ;  /* 0x0000001300657213 */ /* 0x000fe40000000000 */
[----:B------:R-:W-:Y:S01]  /*0bc0*/  IABS R103, R18 ;  /* 0x0000001200677213 */ /* 0x000fe20000000000 */
[----:B--2---:R-:W2:Y:S01]  /*0bd0*/  MUFU.RCP R31, R31 ;  /* 0x0000001f001f7308 */ /* 0x004ea20000001000 */
[----:B------:R-:W-:Y:S01]  /*0be0*/  IABS R105, R17 ;  /* 0x0000001100697213 */ /* 0x000fe20000000000 */
[----:B-1----:R-:W-:Y:S01]  /*0bf0*/  IMAD R179, R179, R140, RZ ;  /* 0x0000008cb3b37224 */ /* 0x002fe200078e02ff */
[----:B------:R-:W-:Y:S01]  /*0c00*/  IABS R107, R16 ;  /* 0x00000010006b7213 */ /* 0x000fe20000000000 */
[-C--:B------:R-:W-:Y:S01]  /*0c10*/  IMAD R181, R181, R140.reuse, RZ ;  /* 0x0000008cb5b57224 */ /* 0x080fe200078e02ff */
[----:B------:R-:W-:Y:S01]  /*0c20*/  IABS R109, R15 ;  /* 0x0000000f006d7213 */ /* 0x000fe20000000000 */
[----:B------:R-:W-:Y:S01]  /*0c30*/  IMAD R99, R99, R140, RZ ;  /* 0x0000008c63637224 */ /* 0x000fe200078e02ff */
[----:B------:R-:W-:Y:S01]  /*0c40*/  IABS R111, R14 ;  /* 0x0000000e006f7213 */ /* 0x000fe20000000000 */
[----:B------:R-:W-:Y:S01]  /*0c50*/  IMAD R98, R98, R140, RZ ;  /* 0x0000008c62627224 */ /* 0x000fe200078e02ff */
[----:B------:R-:W-:Y:S01]  /*0c60*/  IABS R113, R13 ;  /* 0x0000000d00717213 */ /* 0x000fe20000000000 */
[----:B0-----:R-:W-:Y:S01]  /*0c70*/  VIADD R26, R30, 0xffffffe ;  /* 0x0ffffffe1e1a7836 */ /* 0x001fe20000000000 */
[----:B------:R-:W-:Y:S01]  /*0c80*/  IABS R115, R12 ;  /* 0x0000000c00737213 */ /* 0x000fe20000000000 */
[----:B------:R-:W-:Y:S01]  /*0c90*/  IMAD R97, R97, R140, RZ ;  /* 0x0000008c61617224 */ /* 0x000fe200078e02ff */
[----:B------:R-:W-:Y:S01]  /*0ca0*/  IABS R117, R11 ;  /* 0x0000000b00757213 */ /* 0x000fe20000000000 */
[----:B------:R0:W1:Y:S01]  /*0cb0*/  F2I.FTZ.U32.TRUNC.NTZ R27, R26 ;  /* 0x0000001a001b7305 */ /* 0x000062000021f000 */
[----:B------:R-:W-:Y:S01]  /*0cc0*/  IABS R119, R10 ;  /* 0x0000000a00777213 */ /* 0x000fe20000000000 */
[----:B------:R-:W-:Y:S01]  /*0cd0*/  IMAD R96, R96, R140, RZ ;  /* 0x0000008c60607224 */ /* 0x000fe200078e02ff */
[----:B------:R-:W-:Y:S01]  /*0ce0*/  IABS R133, R2 ;  /* 0x0000000200857213 */ /* 0x000fe20000000000 */
[----:B--2---:R-:W-:Y:S01]  /*0cf0*/  VIADD R28, R31, 0xffffffe ;  /* 0x0ffffffe1f1c7836 */ /* 0x004fe20000000000 */
[----:B------:R-:W-:Y:S01]  /*0d00*/  IABS R31, R65 ;  /* 0x00000041001f7213 */ /* 0x000fe20000000000 */
[----:B------:R-:W-:Y:S01]  /*0d10*/  IMAD R95, R95, R140, RZ ;  /* 0x0000008c5f5f7224 */ /* 0x000fe200078e02ff */
[----:B------:R-:W-:Y:S01]  /*0d20*/  IABS R121, R9 ;  /* 0x0000000900797213 */ /* 0x000fe20000000000 */
[----:B------:R2:W3:Y:S01]  /*0d30*/  F2I.FTZ.U32.TRUNC.NTZ R29, R28 ;  /* 0x0000001c001d7305 */ /* 0x0004e2000021f000 */
[----:B0-----:R-:W-:Y:S01]  /*0d40*/  IMAD.MOV.U32 R26, RZ, RZ, RZ ;  /* 0x000000ffff1a7224 */ /* 0x001fe200078e00ff */
[----:B------:R-:W-:Y:S01]  /*0d50*/  IABS R123, R8 ;  /* 0x00000008007b7213 */ /* 0x000fe20000000000 */
[-C--:B------:R-:W-:Y:S01]  /*0d60*/  IMAD R94, R94, R140.reuse, RZ ;  /* 0x0000008c5e5e7224 */ /* 0x080fe200078e02ff */
[----:B------:R-:W-:Y:S01]  /*0d70*/  IABS R125, R7 ;  /* 0x00000007007d7213 */ /* 0x000fe20000000000 */
[----:B------:R-:W-:Y:S01]  /*0d80*/  IMAD R93, R93, R140, RZ ;  /* 0x0000008c5d5d7224 */ /* 0x000fe200078e02ff */
[----:B------:R-:W-:Y:S01]  /*0d90*/  IABS R127, R6 ;  /* 0x00000006007f7213 */ /* 0x000fe20000000000 */
[----:B-1----:R-:W-:Y:S01]  /*0da0*/  IMAD.MOV R33, RZ, RZ, -R27 ;  /* 0x000000ffff217224 */ /* 0x002fe200078e0a1b */
[----:B------:R-:W-:Y:S01]  /*0db0*/  IABS R129, R5 ;  /* 0x0000000500817213 */ /* 0x000fe20000000000 */
[----:B--2---:R-:W-:Y:S01]  /*0dc0*/  IMAD.MOV.U32 R28, RZ, RZ, RZ ;  /* 0x000000ffff1c7224 */ /* 0x004fe200078e00ff */
[----:B------:R-:W-:Y:S01]  /*0dd0*/  IABS R131, R4 ;  /* 0x0000000400837213 */ /* 0x000fe20000000000 */
[----:B------:R-:W-:Y:S01]  /*0de0*/  IMAD R33, R33, R24, RZ ;  /* 0x0000001821217224 */ /* 0x000fe200078e02ff */
[----:B------:R-:W-:Y:S01]  /*0df0*/  IABS R135, R3 ;  /* 0x0000000300877213 */ /* 0x000fe20000000000 */
[----:B------:R-:W-:-:S02]  /*0e00*/  IMAD R92, R92, R140, RZ ;  /* 0x0000008c5c5c7224 */ /* 0x000fc400078e02ff */
[----:B---3--:R-:W-:Y:S02]  /*0e10*/  IMAD.MOV R32, RZ, RZ, -R29 ;  /* 0x000000ffff207224 */ /* 0x008fe400078e0a1d */
[----:B------:R-:W-:Y:S01]  /*0e20*/  IMAD.HI.U32 R26, R27, R33, R26 ;  /* 0x000000211b1a7227 */ /* 0x000fe200078e001a */
[----:B------:R-:W-:-:S03]  /*0e30*/  IABS R33, R64 ;  /* 0x0000004000217213 */ /* 0x000fc60000000000 */
[----:B------:R-:W-:Y:S02]  /*0e40*/  IMAD R35, R32, R25, RZ ;  /* 0x0000001920237224 */ /* 0x000fe400078e02ff */
[----:B------:R-:W-:-:S04]  /*0e50*/  IMAD.HI.U32 R27, R26, R31, RZ ;  /* 0x0000001f1a1b7227 */ /* 0x000fc800078e00ff */
[----:B------:R-:W-:Y:S01]  /*0e60*/  IMAD.HI.U32 R38, R29, R35, R28 ;  /* 0x000000231d267227 */ /* 0x000fe200078e001c */
[----:B------:R-:W-:-:S03]  /*0e70*/  IABS R35, R63 ;  /* 0x0000003f00237213 */ /* 0x000fc60000000000 */
[----:B------:R-:W-:Y:S02]  /*0e80*/  IMAD.MOV R27, RZ, RZ, -R27 ;  /* 0x000000ffff1b7224 */ /* 0x000fe400078e0a1b */
[----:B------:R-:W-:-:S04]  /*0e90*/  IMAD.HI.U32 R29, R26, R35, RZ ;  /* 0x000000231a1d7227 */ /* 0x000fc800078e00ff */
[----:B------:R-:W-:Y:S02]  /*0ea0*/  IMAD R27, R24, R27, R31 ;  /* 0x0000001b181b7224 */ /* 0x000fe400078e021f */
[----:B------:R-:W-:-:S03]  /*0eb0*/  IMAD.HI.U32 R28, R26, R33, RZ ;  /* 0x000000211a1c7227 */ /* 0x000fc600078e00ff */
[----:B------:R-:W-:Y:S01]  /*0ec0*/  ISETP.GT.U32.AND P0, PT, R24, R27, PT ;  /* 0x0000001b1800720c */ /* 0x000fe20003f04070 */
[----:B------:R-:W-:-:S04]  /*0ed0*/  IMAD.HI.U32 R31, R26, R41, RZ ;  /* 0x000000291a1f7227 */ /* 0x000fc800078e00ff */
[----:B------:R-:W-:Y:S02]  /*0ee0*/  IMAD.MOV R32, RZ, RZ, -R29 ;  /* 0x000000ffff207224 */ /* 0x000fe400078e0a1d */
[----:B------:R-:W-:-:S04]  /*0ef0*/  IMAD.HI.U32 R30, R26, R39, RZ ;  /* 0x000000271a1e7227 */ /* 0x000fc800078e00ff */
[----:B------:R-:W-:Y:S02]  /*0f00*/  IMAD.MOV R28, RZ, RZ, -R28 ;  /* 0x000000ffff1c7224 */ /* 0x000fe400078e0a1c */
[----:B------:R-:W-:Y:S02]  /*0f10*/  IMAD.MOV R34, RZ, RZ, -R31 ;  /* 0x000000ffff227224 */ /* 0x000fe400078e0a1f */
[C---:B------:R-:W-:Y:S02]  /*0f20*/  IMAD R31, R24.reuse, R32, R35 ;  /* 0x00000020181f7224 */ /* 0x040fe400078e0223 */
[----:B------:R-:W-:Y:S02]  /*0f30*/  IMAD.MOV R30, RZ, RZ, -R30 ;  /* 0x000000ffff1e7224 */ /* 0x000fe400078e0a1e */
[C---:B------:R-:W-:Y:S01]  /*0f40*/  IMAD R29, R24.reuse, R28, R33 ;  /* 0x0000001c181d7224 */ /* 0x040fe200078e0221 */
[C---:B------:R-:W-:Y:S01]  /*0f50*/  ISETP.GT.U32.AND P1, PT, R24.reuse, R31, PT ;  /* 0x0000001f1800720c */ /* 0x040fe20003f24070 */
[----:B------:R-:W-:Y:S01]  /*0f60*/  IMAD R35, R24, R34, R41 ;  /* 0x0000002218237224 */ /* 0x000fe200078e0229 */
[----:B------:R-:W-:Y:S01]  /*0f70*/  IABS R41, R59 ;  /* 0x0000003b00297213 */ /* 0x000fe20000000000 */
[----:B------:R-:W-:Y:S01]  /*0f80*/  IMAD.HI.U32 R28, R26, R43, RZ ;  /* 0x0000002b1a1c7227 */ /* 0x000fe200078e00ff */
[----:B------:R-:W-:-:S02]  /*0f90*/  ISETP.GT.U32.AND P5, PT, R24, R29, PT ;  /* 0x0000001d1800720c */ /* 0x000fc40003fa4070 */
[C---:B------:R-:W-:Y:S01]  /*0fa0*/  ISETP.GT.U32.AND P3, PT, R24.reuse, R35, PT ;  /* 0x000000231800720c */ /* 0x040fe20003f64070 */
[----:B------:R-:W-:Y:S02]  /*0fb0*/  IMAD R33, R24, R30, R39 ;  /* 0x0000001e18217224 */ /* 0x000fe400078e0227 */
[----:B------:R-:W-:Y:S02]  /*0fc0*/  IMAD.MOV R39, RZ, RZ, -R28 ;  /* 0x000000ffff277224 */ /* 0x000fe400078e0a1c */
[----:B------:R-:W-:Y:S01]  /*0fd0*/  IMAD.HI.U32 R28, R26, R41, RZ ;  /* 0x000000291a1c7227 */ /* 0x000fe200078e00ff */
[----:B------:R-:W-:-:S03]  /*0fe0*/  ISETP.GT.U32.AND P2, PT, R24, R33, PT ;  /* 0x000000211800720c */ /* 0x000fc60003f44070 */
[----:B------:R-:W-:-:S04]  /*0ff0*/  IMAD.HI.U32 R30, R26, R45, RZ ;  /* 0x0000002d1a1e7227 */ /* 0x000fc800078e00ff */
[----:B------:R-:W-:-:S04]  /*1000*/  IMAD.HI.U32 R32, R26, R47, RZ ;  /* 0x0000002f1a207227 */ /* 0x000fc800078e00ff */
[----:B------:R-:W-:-:S04]  /*1010*/  IMAD.HI.U32 R34, R26, R49, RZ ;  /* 0x000000311a227227 */ /* 0x000fc800078e00ff */
[----:B------:R-:W-:Y:S02]  /*1020*/  IMAD.MOV R28, RZ, RZ, -R28 ;  /* 0x000000ffff1c7224 */ /* 0x000fe400078e0a1c */
[----:B------:R-:W-:Y:S02]  /*1030*/  IMAD.MOV R30, RZ, RZ, -R30 ;  /* 0x000000ffff1e7224 */ /* 0x000fe400078e0a1e */
[----:B------:R-:W-:Y:S02]  /*1040*/  IMAD.MOV R32, RZ, RZ, -R32 ;  /* 0x000000ffff207224 */ /* 0x000fe400078e0a20 */
[----:B------:R-:W-:Y:S02]  /*1050*/  IMAD.MOV R34, RZ, RZ, -R34 ;  /* 0x000000ffff227224 */ /* 0x000fe400078e0a22 */
[C---:B------:R-:W-:Y:S02]  /*1060*/  IMAD R41, R24.reuse, R28, R41 ;  /* 0x0000001c18297224 */ /* 0x040fe400078e0229 */
[----:B------:R-:W-:-:S02]  /*1070*/  IMAD R39, R24, R39, R43 ;  /* 0x0000002718277224 */ /* 0x000fc400078e022b */
[----:B------:R-:W-:-:S03]  /*1080*/  IMAD.HI.U32 R28, R26, R51, RZ ;  /* 0x000000331a1c7227 */ /* 0x000fc600078e00ff */
[C---:B------:R-:W-:Y:S01]  /*1090*/  ISETP.GT.U32.AND P4, PT, R24.reuse, R39, PT ;  /* 0x000000271800720c */ /* 0x040fe20003f84070 */
[C---:B------:R-:W-:Y:S02]  /*10a0*/  IMAD R43, R24.reuse, R30, R45 ;  /* 0x0000001e182b7224 */ /* 0x040fe400078e022d */
[C---:B------:R-:W-:Y:S02]  /*10b0*/  IMAD R45, R24.reuse, R32, R47 ;  /* 0x00000020182d7224 */ /* 0x040fe400078e022f */
[----:B------:R-:W-:Y:S02]  /*10c0*/  IMAD R47, R24, R34, R49 ;  /* 0x00000022182f7224 */ /* 0x000fe400078e0231 */
[----:B------:R-:W-:Y:S02]  /*10d0*/  IMAD.MOV R49, RZ, RZ, -R28 ;  /* 0x000000ffff317224 */ /* 0x000fe400078e0a1c */
[----:B------:R-:W-:-:S04]  /*10e0*/  IMAD.HI.U32 R28, R26, R53, RZ ;  /* 0x000000351a1c7227 */ /* 0x000fc800078e00ff */
[----:B------:R-:W-:-:S04]  /*10f0*/  IMAD.HI.U32 R30, R26, R55, RZ ;  /* 0x000000371a1e7227 */ /* 0x000fc800078e00ff */
[----:B------:R-:W-:-:S04]  /*1100*/  IMAD.HI.U32 R32, R26, R69, RZ ;  /* 0x000000451a207227 */ /* 0x000fc800078e00ff */
[----:B------:R-:W-:-:S04]  /*1110*/  IMAD.HI.U32 R34, R26, R101, RZ ;  /* 0x000000651a227227 */ /* 0x000fc800078e00ff */
[----:B------:R-:W-:Y:S02]  /*1120*/  IMAD.MOV R28, RZ, RZ, -R28 ;  /* 0x000000ffff1c7224 */ /* 0x000fe400078e0a1c */
[----:B------:R-:W-:Y:S02]  /*1130*/  IMAD.MOV R30, RZ, RZ, -R30 ;  /* 0x000000ffff1e7224 */ /* 0x000fe400078e0a1e */
[C---:B------:R-:W-:Y:S02]  /*1140*/  IMAD R49, R24.reuse, R49, R51 ;  /* 0x0000003118317224 */ /* 0x040fe400078e0233 */
[----:B------:R-:W-:Y:S02]  /*1150*/  IMAD.MOV R32, RZ, RZ, -R32 ;  /* 0x000000ffff207224 */ /* 0x000fe400078e0a20 */
[----:B------:R-:W-:Y:S02]  /*1160*/  IMAD.MOV R34, RZ, RZ, -R34 ;  /* 0x000000ffff227224 */ /* 0x000fe400078e0a22 */
[----:B------:R-:W-:-:S02]  /*1170*/  IMAD R51, R24, R28, R53 ;  /* 0x0000001c18337224 */ /* 0x000fc400078e0235 */
[----:B------:R-:W-:-:S04]  /*1180*/  IMAD.HI.U32 R28, R26, R103, RZ ;  /* 0x000000671a1c7227 */ /* 0x000fc800078e00ff */
        /* <DEDUP_REMOVED lines=22> */
[----:B------:R-:W-:Y:S02]  /*12f0*/  IMAD.MOV R28, RZ, RZ, -R28 ;  /* 0x000000ffff1c7224 */ /* 0x000fe400078e0a1c */
[----:B------:R-:W-:Y:S02]  /*1300*/  IMAD.MOV R30, RZ, RZ, -R30 ;  /* 0x000000ffff1e7224 */ /* 0x000fe400078e0a1e */
[----:B------:R-:W-:Y:S02]  /*1310*/  IMAD.MOV R32, RZ, RZ, -R32 ;  /* 0x000000ffff207224 */ /* 0x000fe400078e0a20 */
[C---:B------:R-:W-:Y:S02]  /*1320*/  IMAD R111, R24.reuse, R111, R113 ;  /* 0x0000006f186f7224 */ /* 0x040fe400078e0271 */
[C---:B------:R-:W-:Y:S02]  /*1330*/  IMAD R113, R24.reuse, R28, R115 ;  /* 0x0000001c18717224 */ /* 0x040fe400078e0273 */
[----:B------:R-:W-:-:S02]  /*1340*/  IMAD R115, R24, R30, R117 ;  /* 0x0000001e18737224 */ /* 0x000fc400078e0275 */
[----:B------:R-:W-:Y:S02]  /*1350*/  IMAD R117, R24, R32, R119 ;  /* 0x0000002018757224 */ /* 0x000fe400078e0277 */
[----:B------:R-:W-:-:S04]  /*1360*/  IMAD.HI.U32 R32, R26, R133, RZ ;  /* 0x000000851a207227 */ /* 0x000fc800078e00ff */
[----:B------:R-:W-:Y:S02]  /*1370*/  IMAD.MOV R32, RZ, RZ, -R32 ;  /* 0x000000ffff207224 */ /* 0x000fe400078e0a20 */
[--C-:B------:R-:W-:Y:S02]  /*1380*/  @!P0 IMAD.IADD R27, R27, 0x1, -R24.reuse ;  /* 0x000000011b1b8824 */ /* 0x100fe400078e0a18 */
[C---:B------:R-:W-:Y:S02]  /*1390*/  IMAD R133, R24.reuse, R32, R133 ;  /* 0x0000002018857224 */ /* 0x040fe400078e0285 */
[--C-:B------:R-:W-:Y:S01]  /*13a0*/  @!P1 IMAD.IADD R31, R31, 0x1, -R24.reuse ;  /* 0x000000011f1f9824 */ /* 0x100fe200078e0a18 */
[C---:B------:R-:W-:Y:S01]  /*13b0*/  ISETP.GT.U32.AND P1, PT, R24.reuse, R27, PT ;  /* 0x0000001b1800720c */ /* 0x040fe20003f24070 */
[--C-:B------:R-:W-:Y:S01]  /*13c0*/  @!P5 IMAD.IADD R29, R29, 0x1, -R24.reuse ;  /* 0x000000011d1dd824 */ /* 0x100fe200078e0a18 */
[----:B------:R-:W-:Y:S01]  /*13d0*/  ISETP.GT.U32.AND P6, PT, R24, R133, PT ;  /* 0x000000851800720c */ /* 0x000fe20003fc4070 */
[----:B------:R-:W-:-:S02]  /*13e0*/  @!P2 IMAD.IADD R33, R33, 0x1, -R24 ;  /* 0x000000012121a824 */ /* 0x000fc400078e0a18 */
[--C-:B------:R-:W-:Y:S01]  /*13f0*/  @!P3 IMAD.IADD R35, R35, 0x1, -R24.reuse ;  /* 0x000000012323b824 */ /* 0x100fe200078e0a18 */
[C---:B------:R-:W-:Y:S01]  /*1400*/  ISETP.GT.U32.AND P2, PT, R24.reuse, R29, PT ;  /* 0x0000001d1800720c */ /* 0x040fe20003f44070 */
[--C-:B------:R-:W-:Y:S01]  /*1410*/  @!P4 IMAD.IADD R39, R39, 0x1, -R24.reuse ;  /* 0x000000012727c824 */ /* 0x100fe200078e0a18 */
[----:B------:R-:W-:Y:S01]  /*1420*/  ISETP.GT.U32.AND P3, PT, R24, R31, PT ;  /* 0x0000001f1800720c */ /* 0x000fe20003f64070 */
[----:B------:R-:W-:Y:S01]  /*1430*/  IMAD.HI.U32 R34, R26, R121, RZ ;  /* 0x000000791a227227 */ /* 0x000fe200078e00ff */
[C---:B------:R-:W-:Y:S02]  /*1440*/  ISETP.GT.U32.AND P4, PT, R24.reuse, R33, PT ;  /* 0x000000211800720c */ /* 0x040fe40003f84070 */
[C---:B------:R-:W-:Y:S01]  /*1450*/  ISETP.GT.U32.AND P5, PT, R24.reuse, R35, PT ;  /* 0x000000231800720c */ /* 0x040fe20003fa4070 */
[--C-:B------:R-:W-:Y:S01]  /*1460*/  @!P1 IMAD.IADD R27, R27, 0x1, -R24.reuse ;  /* 0x000000011b1b9824 */ /* 0x100fe200078e0a18 */
[C---:B------:R-:W-:Y:S01]  /*1470*/  ISETP.GT.U32.AND P1, PT, R24.reuse, R43, PT ;  /* 0x0000002b1800720c */ /* 0x040fe20003f24070 */
[----:B------:R-:W-:Y:S01]  /*1480*/  @!P6 IMAD.IADD R133, R133, 0x1, -R24 ;  /* 0x000000018585e824 */ /* 0x000fe200078e0a18 */
[----:B------:R-:W-:Y:S01]  /*1490*/  ISETP.GT.U32.AND P6, PT, R24, R39, PT ;  /* 0x000000271800720c */ /* 0x000fe20003fc4070 */
[----:B------:R-:W-:-:S02]  /*14a0*/  IMAD.MOV R34, RZ, RZ, -R34 ;  /* 0x000000ffff227224 */ /* 0x000fc400078e0a22 */
[--C-:B------:R-:W-:Y:S01]  /*14b0*/  @!P2 IMAD.IADD R29, R29, 0x1, -R24.reuse ;  /* 0x000000011d1da824 */ /* 0x100fe200078e0a18 */
[C---:B------:R-:W-:Y:S01]  /*14c0*/  ISETP.GT.U32.AND P0, PT, R24.reuse, R133, PT ;  /* 0x000000851800720c */ /* 0x040fe20003f04070 */
        /* <DEDUP_REMOVED lines=8> */
[----:B------:R-:W-:Y:S01]  /*1550*/  @!P6 IMAD.IADD R39, R39, 0x1, -R24 ;  /* 0x000000012727e824 */ /* 0x000fe200078e0a18 */
[----:B------:R-:W-:Y:S01]  /*1560*/  ISETP.GT.U32.AND P5, PT, R24, R51, PT ;  /* 0x000000331800720c */ /* 0x000fe20003fa4070 */
[----:B------:R-:W-:Y:S01]  /*1570*/  IMAD.HI.U32 R28, R26, R123, RZ ;  /* 0x0000007b1a1c7227 */ /* 0x000fe200078e00ff */
[----:B------:R-:W-:-:S03]  /*1580*/  ISETP.GT.U32.AND P6, PT, R24, R53, PT ;  /* 0x000000351800720c */ /* 0x000fc60003fc4070 */
        /* <DEDUP_REMOVED lines=16> */
[C---:B------:R-:W-:Y:S01]  /*1690*/  ISETP.GT.U32.AND P2, PT, R24.reuse, R47, PT ;  /* 0x0000002f1800720c */ /* 0x040fe20003f44070 */
[--C-:B------:R-:W-:Y:S01]  /*16a0*/  @!P3 IMAD.IADD R103, R103, 0x1, -R24.reuse ;  /* 0x000000016767b824 */ /* 0x100fe200078e0a18 */
[C---:B------:R-:W-:Y:S01]  /*16b0*/  ISETP.GT.U32.AND P6, PT, R24.reuse, R41, PT ;  /* 0x000000291800720c */ /* 0x040fe20003fc4070 */
[----:B------:R-:W-:Y:S01]  /*16c0*/  @!P4 IMAD.IADD R105, R105, 0x1, -R24 ;  /* 0x000000016969c824 */ /* 0x000fe200078e0a18 */
[C---:B------:R-:W-:Y:S01]  /*16d0*/  ISETP.GT.U32.AND P3, PT, R24.reuse, R49, PT ;  /* 0x000000311800720c */ /* 0x040fe20003f64070 */
[C---:B------:R-:W-:Y:S01]  /*16e0*/  IMAD R119, R24.reuse, R34, R121 ;  /* 0x0000002218777224 */ /* 0x040fe200078e0279 */
[----:B------:R-:W-:Y:S01]  /*16f0*/  ISETP.GT.U32.AND P4, PT, R24, R51, PT ;  /* 0x000000331800720c */ /* 0x000fe20003f84070 */
[----:B------:R-:W-:-:S02]  /*1700*/  IMAD.MOV R121, RZ, RZ, -R28 ;  /* 0x000000ffff797224 */ /* 0x000fc400078e0a1c */
[----:B------:R-:W-:-:S04]  /*1710*/  IMAD.HI.U32 R28, R26, R125, RZ ;  /* 0x0000007d1a1c7227 */ /* 0x000fc800078e00ff */
[--C-:B------:R-:W-:Y:S01]  /*1720*/  @!P0 IMAD.IADD R55, R55, 0x1, -R24.reuse ;  /* 0x0000000137378824 */ /* 0x100fe200078e0a18 */
[C---:B------:R-:W-:Y:S01]  /*1730*/  ISETP.GT.U32.AND P0, PT, R24.reuse, R43, PT ;  /* 0x0000002b1800720c */ /* 0x040fe20003f04070 */
[C---:B------:R-:W-:Y:S02]  /*1740*/  IMAD R121, R24.reuse, R121, R123 ;  /* 0x0000007918797224 */ /* 0x040fe400078e027b */
[----:B------:R-:W-:Y:S01]  /*1750*/  @!P1 IMAD.IADD R45, R45, 0x1, -R24 ;  /* 0x000000012d2d9824 */ /* 0x000fe200078e0a18 */
[----:B------:R-:W-:Y:S01]  /*1760*/  ISETP.GT.U32.AND P1, PT, R24, R69, PT ;  /* 0x000000451800720c */ /* 0x000fe20003f24070 */
[----:B------:R-:W-:-:S04]  /*1770*/  IMAD.HI.U32 R30, R26, R127, RZ ;  /* 0x0000007f1a1e7227 */ /* 0x000fc800078e00ff */
[----:B------:R-:W-:Y:S02]  /*1780*/  IMAD.MOV R123, RZ, RZ, -R28 ;  /* 0x000000ffff7b7224 */ /* 0x000fe400078e0a1c */
[----:B------:R-:W-:-:S04]  /*1790*/  IMAD.HI.U32 R28, R26, R129, RZ ;  /* 0x000000811a1c7227 */ /* 0x000fc800078e00ff */
[----:B------:R-:W-:Y:S02]  /*17a0*/  IMAD.MOV R30, RZ, RZ, -R30 ;  /* 0x000000ffff1e7224 */ /* 0x000fe400078e0a1e */
[--C-:B------:R-:W-:Y:S02]  /*17b0*/  @!P5 IMAD.IADD R107, R107, 0x1, -R24.reuse ;  /* 0x000000016b6bd824 */ /* 0x100fe400078e0a18 */
[--C-:B------:R-:W-:Y:S01]  /*17c0*/  @!P6 IMAD.IADD R41, R41, 0x1, -R24.reuse ;  /* 0x000000012929e824 */ /* 0x100fe200078e0a18 */
[C---:B------:R-:W-:Y:S01]  /*17d0*/  ISETP.GT.U32.AND P6, PT, R24.reuse, R53, PT ;  /* 0x000000351800720c */ /* 0x040fe20003fc4070 */
[----:B------:R-:W-:Y:S01]  /*17e0*/  @!P0 IMAD.IADD R43, R43, 0x1, -R24 ;  /* 0x000000012b2b8824 */ /* 0x000fe200078e0a18 */
[C---:B------:R-:W-:Y:S01]  /*17f0*/  ISETP.GT.U32.AND P0, PT, R24.reuse, R55, PT ;  /* 0x000000371800720c */ /* 0x040fe20003f04070 */
[----:B------:R-:W-:Y:S01]  /*1800*/  IMAD.MOV R28, RZ, RZ, -R28 ;  /* 0x000000ffff1c7224 */ /* 0x000fe200078e0a1c */
[C---:B------:R-:W-:Y:S01]  /*1810*/  ISETP.GT.U32.AND P5, PT, R24.reuse, R107, PT ;  /* 0x0000006b1800720c */ /* 0x040fe20003fa4070 */
[----:B------:R-:W-:-:S02]  /*1820*/  IMAD R123, R24, R123, R125 ;  /* 0x0000007b187b7224 */ /* 0x000fc400078e027d */
[--C-:B------:R-:W-:Y:S01]  /*1830*/  @!P2 IMAD.IADD R47, R47, 0x1, -R24.reuse ;  /* 0x000000012f2fa824 */ /* 0x100fe200078e0a18 */
[C---:B------:R-:W-:Y:S01]  /*1840*/  ISETP.GT.U32.AND P2, PT, R24.reuse, R101, PT ;  /* 0x000000651800720c */ /* 0x040fe20003f44070 */
[--C-:B------:R-:W-:Y:S01]  /*1850*/  @!P3 IMAD.IADD R49, R49, 0x1, -R24.reuse ;  /* 0x000000013131b824 */ /* 0x100fe200078e0a18 */
[C---:B------:R-:W-:Y:S01]  /*1860*/  ISETP.GT.U32.AND P3, PT, R24.reuse, R103, PT ;  /* 0x000000671800720c */ /* 0x040fe20003f64070 */
[----:B------:R-:W-:Y:S01]  /*1870*/  @!P4 IMAD.IADD R51, R51, 0x1, -R24 ;  /* 0x000000013333c824 */ /* 0x000fe200078e0a18 */
[C---:B------:R-:W-:Y:S01]  /*1880*/  ISETP.GT.U32.AND P4, PT, R24.reuse, R105, PT ;  /* 0x000000691800720c */ /* 0x040fe20003f84070 */
[C---:B------:R-:W-:Y:S01]  /*1890*/  IMAD R125, R24.reuse, R30, R127 ;  /* 0x0000001e187d7224 */ /* 0x040fe200078e027f */
[----:B------:R-:W-:Y:S01]  /*18a0*/  IABS R30, R66 ;  /* 0x00000042001e7213 */ /* 0x000fe20000000000 */
[----:B------:R-:W-:Y:S02]  /*18b0*/  IMAD R127, R24, R28, R129 ;  /* 0x0000001c187f7224 */ /* 0x000fe400078e0281 */
[----:B------:R-:W-:-:S04]  /*18c0*/  IMAD.HI.U32 R28, R26, R131, RZ ;  /* 0x000000831a1c7227 */ /* 0x000fc800078e00ff */
[----:B------:R-:W-:Y:S01]  /*18d0*/  @!P1 IMAD.IADD R69, R69, 0x1, -R24 ;  /* 0x0000000145459824 */ /* 0x000fe200078e0a18 */
[C---:B------:R-:W-:Y:S01]  /*18e0*/  ISETP.GT.U32.AND P1, PT, R24.reuse, R113, PT ;  /* 0x000000711800720c */ /* 0x040fe20003f24070 */
[----:B------:R-:W-:Y:S02]  /*18f0*/  IMAD.MOV R28, RZ, RZ, -R28 ;  /* 0x000000ffff1c7224 */ /* 0x000fe400078e0a1c */
[--C-:B------:R-:W-:Y:S01]  /*1900*/  @!P6 IMAD.IADD R53, R53, 0x1, -R24.reuse ;  /* 0x000000013535e824 */ /* 0x100fe200078e0a18 */
[C---:B------:R-:W-:Y:S01]  /*1910*/  ISETP.GT.U32.AND P6, PT, R24.reuse, R109, PT ;  /* 0x0000006d1800720c */ /* 0x040fe20003fc4070 */
[C---:B------:R-:W-:Y:S02]  /*1920*/  IMAD R129, R24.reuse, R28, R131 ;  /* 0x0000001c18817224 */ /* 0x040fe400078e0283 */
[----:B------:R-:W-:Y:S01]  /*1930*/  @!P0 IMAD.IADD R55, R55, 0x1, -R24 ;  /* 0x0000000137378824 */ /* 0x000fe200078e0a18 */
[----:B------:R-:W-:Y:S01]  /*1940*/  ISETP.GT.U32.AND P0, PT, R24, R111, PT ;  /* 0x0000006f1800720c */ /* 0x000fe20003f04070 */
[----:B------:R-:W-:-:S02]  /*1950*/  IMAD.MOV.U32 R28, RZ, RZ, R30 ;  /* 0x000000ffff1c7224 */ /* 0x000fc400078e001e */
        /* <DEDUP_REMOVED lines=8> */
[----:B------:R-:W-:-:S04]  /*19e0*/  IMAD.HI.U32 R26, R26, R135, RZ ;  /* 0x000000871a1a7227 */ /* 0x000fc800078e00ff */
[----:B------:R-:W-:-:S04]  /*19f0*/  IMAD.HI.U32 R38, R38, R28, RZ ;  /* 0x0000001c26267227 */ /* 0x000fc800078e00ff */
[----:B------:R-:W-:Y:S02]  /*1a00*/  IMAD.MOV R26, RZ, RZ, -R26 ;  /* 0x000000ffff1a7224 */ /* 0x000fe400078e0a1a */
[----:B------:R-:W-:Y:S02]  /*1a10*/  IMAD.MOV R38, RZ, RZ, -R38 ;  /* 0x000000ffff267224 */ /* 0x000fe400078e0a26 */
[----:B------:R-:W-:Y:S01]  /*1a20*/  @!P1 IMAD.IADD R113, R113, 0x1, -R24 ;  /* 0x0000000171719824 */ /* 0x000fe200078e0a18 */
[C---:B------:R-:W-:Y:S01]  /*1a30*/  ISETP.GT.U32.AND P1, PT, R24.reuse, R127, PT ;  /* 0x0000007f1800720c */ /* 0x040fe20003f24070 */
[C---:B------:R-:W-:Y:S01]  /*1a40*/  IMAD R131, R24.reuse, R26, R135 ;  /* 0x0000001a18837224 */ /* 0x040fe200078e0287 */
[----:B------:R-:W-:Y:S01]  /*1a50*/  SHF.R.S32.HI R26, RZ, 0x1f, R177 ;  /* 0x0000001fff1a7819 */ /* 0x000fe200000114b1 */
[----:B------:R-:W-:Y:S02]  /*1a60*/  IMAD R28, R25, R38, R28 ;  /* 0x00000026191c7224 */ /* 0x000fe400078e021c */
        /* <DEDUP_REMOVED lines=35> */
[----:B------:R-:W-:Y:S01]  /*1ca0*/  ISETP.GT.U32.AND P3, PT, R25, R28, PT ;  /* 0x0000001c1900720c */ /* 0x000fe20003f64070 */
[--C-:B------:R-:W-:Y:S01]  /*1cb0*/  @!P4 IMAD.IADD R121, R121, 0x1, -R24.reuse ;  /* 0x000000017979c824 */ /* 0x100fe200078e0a18 */
[----:B------:R-:W-:Y:S01]  /*1cc0*/  ISETP.GE.AND P4, PT, R65, RZ, PT ;  /* 0x000000ff4100720c */ /* 0x000fe20003f86270 */
[--C-:B------:R-:W-:Y:S01]  /*1cd0*/  @!P5 IMAD.IADD R123, R123, 0x1, -R24.reuse ;  /* 0x000000017b7bd824 */ /* 0x100fe200078e0a18 */
[----:B------:R-:W-:Y:S01]  /*1ce0*/  ISETP.GE.AND P5, PT, R64, RZ, PT ;  /* 0x000000ff4000720c */ /* 0x000fe20003fa6270 */
[--C-:B------:R-:W-:Y:S01]  /*1cf0*/  @!P1 IMAD.IADD R127, R127, 0x1, -R24.reuse ;  /* 0x000000017f7f9824 */ /* 0x100fe200078e0a18 */
[----:B------:R-:W-:Y:S01]  /*1d00*/  ISETP.GE.AND P1, PT, R62, RZ, PT ;  /* 0x000000ff3e00720c */ /* 0x000fe20003f26270 */
[--C-:B------:R-:W-:Y:S01]  /*1d10*/  @!P6 IMAD.IADD R131, R131, 0x1, -R24.reuse ;  /* 0x000000018383e824 */ /* 0x100fe200078e0a18 */
[----:B------:R-:W-:Y:S01]  /*1d20*/  ISETP.NE.AND P6, PT, R36, RZ, PT ;  /* 0x000000ff2400720c */ /* 0x000fe20003fc5270 */
[--C-:B------:R-:W-:Y:S01]  /*1d30*/  @!P0 IMAD.IADD R125, R125, 0x1, -R24.reuse ;  /* 0x000000017d7d8824 */ /* 0x100fe200078e0a18 */
[----:B------:R-:W-:Y:S01]  /*1d40*/  ISETP.GE.AND P0, PT, R63, RZ, PT ;  /* 0x000000ff3f00720c */ /* 0x000fe20003f06270 */
[----:B------:R-:W-:Y:S01]  /*1d50*/  @!P2 IMAD.IADD R129, R129, 0x1, -R24 ;  /* 0x000000018181a824 */ /* 0x000fe200078e0a18 */
[----:B------:R-:W-:Y:S01]  /*1d60*/  ISETP.GE.AND P2, PT, R61, RZ, PT ;  /* 0x000000ff3d00720c */ /* 0x000fe20003f46270 */
[----:B------:R-:W-:Y:S01]  /*1d70*/  @!P3 IMAD.IADD R28, R28, 0x1, -R25 ;  /* 0x000000011c1cb824 */ /* 0x000fe200078e0a19 */
[----:B------:R-:W-:Y:S01]  /*1d80*/  ISETP.GE.AND P3, PT, R60, RZ, PT ;  /* 0x000000ff3c00720c */ /* 0x000fe20003f66270 */
[----:B------:R-:W-:Y:S01]  /*1d90*/  @!P4 IMAD.MOV R27, RZ, RZ, -R27 ;  /* 0x000000ffff1bc224 */ /* 0x000fe200078e0a1b */
[----:B------:R-:W-:Y:S01]  /*1da0*/  ISETP.GE.AND P4, PT, R59, RZ, PT ;  /* 0x000000ff3b00720c */ /* 0x000fe20003f86270 */
[----:B------:R-:W-:Y:S01]  /*1db0*/  @!P5 IMAD.MOV R29, RZ, RZ, -R29 ;  /* 0x000000ffff1dd224 */ /* 0x000fe200078e0a1d */
[----:B------:R-:W-:Y:S01]  /*1dc0*/  ISETP.GE.AND P5, PT, R58, RZ, PT ;  /* 0x000000ff3a00720c */ /* 0x000fe20003fa6270 */
[----:B------:R-:W-:Y:S01]  /*1dd0*/  @!P1 IMAD.MOV R33, RZ, RZ, -R33 ;  /* 0x000000ffff219224 */ /* 0x000fe200078e0a21 */
[----:B------:R-:W-:Y:S01]  /*1de0*/  ISETP.GE.AND P1, PT, R56, RZ, PT ;  /* 0x000000ff3800720c */ /* 0x000fe20003f26270 */
[-C--:B------:R-:W-:Y:S01]  /*1df0*/  IMAD R91, R91, R140.reuse, RZ ;  /* 0x0000008c5b5b7224 */ /* 0x080fe200078e02ff */
[----:B------:R-:W-:Y:S01]  /*1e00*/  LOP3.LUT R24, RZ, R37, RZ, 0x33, !PT ;  /* 0x00000025ff187212 */ /* 0x000fe200078e33ff */
[----:B------:R-:W-:Y:S01]  /*1e10*/  @!P0 IMAD.MOV R31, RZ, RZ, -R31 ;  /* 0x000000ffff1f8224 */ /* 0x000fe200078e0a1f */
[----:B------:R-:W-:Y:S01]  /*1e20*/  ISETP.GE.AND P0, PT, R57, RZ, PT ;  /* 0x000000ff3900720c */ /* 0x000fe20003f06270 */
        /* <DEDUP_REMOVED lines=11> */
[----:B------:R-:W-:Y:S01]  /*1ee0*/  LEA.HI R177, R26, R177, RZ, 0x6 ;  /* 0x000000b11ab17211 */ /* 0x000fe200078f30ff */
        /* <DEDUP_REMOVED lines=13> */
[----:B------:R-:W-:Y:S01]  /*1fc0*/  SHF.R.S32.HI R177, RZ, 0x6, R177 ;  /* 0x00000006ffb17819 */ /* 0x000fe200000114b1 */
        /* <DEDUP_REMOVED lines=12> */
[----:B------:R-:W-:-:S02]  /*2090*/  IMAD R88, R88, R140, RZ ;  /* 0x0000008c58587224 */ /* 0x000fc400078e02ff */
        /* <DEDUP_REMOVED lines=11> */
[----:B------:R-:W-:Y:S01]  /*2150*/  ISETP.NE.AND P1, PT, R37, RZ, PT ;  /* 0x000000ff2500720c */ /* 0x000fe20003f25270 */
[----:B------:R-:W-:-:S02]  /*2160*/  IMAD R87, R87, R140, RZ ;  /* 0x0000008c57577224 */ /* 0x000fc400078e02ff */
[----:B------:R-:W-:Y:S01]  /*2170*/  @!P0 IMAD.MOV R123, RZ, RZ, -R123 ;  /* 0x000000ffff7b8224 */ /* 0x000fe200078e0a7b */
[----:B------:R-:W-:Y:S01]  /*2180*/  SEL R35, R24, R35, !P1 ;  /* 0x0000002318237207 */ /* 0x000fe20004800000 */
[----:B------:R-:W-:Y:S01]  /*2190*/  @!P2 IMAD.MOV R127, RZ, RZ, -R127 ;  /* 0x000000ffff7fa224 */ /* 0x000fe200078e0a7f */
[----:B------:R-:W-:Y:S01]  /*21a0*/  ISETP.GE.AND P0, PT, R66, RZ, PT ;  /* 0x000000ff4200720c */ /* 0x000fe20003f06270 */
[----:B------:R-:W-:Y:S01]  /*21b0*/  @!P3 IMAD.MOV R129, RZ, RZ, -R129 ;  /* 0x000000ffff81b224 */ /* 0x000fe200078e0a81 */
[C---:B------:R-:W-:Y:S01]  /*21c0*/  SEL R27, R24.reuse, R27, !P1 ;  /* 0x0000001b181b7207 */ /* 0x040fe20004800000 */
[----:B------:R-:W-:Y:S01]  /*21d0*/  @!P4 IMAD.MOV R131, RZ, RZ, -R131 ;  /* 0x000000ffff83c224 */ /* 0x000fe200078e0a83 */
[C---:B------:R-:W-:Y:S01]  /*21e0*/  SEL R29, R24.reuse, R29, !P1 ;  /* 0x0000001d181d7207 */ /* 0x040fe20004800000 */
[----:B------:R-:W-:Y:S01]  /*21f0*/  @!P5 IMAD.MOV R133, RZ, RZ, -R133 ;  /* 0x000000ffff85d224 */ /* 0x000fe200078e0a85 */
[C---:B------:R-:W-:Y:S01]  /*2200*/  SEL R31, R24.reuse, R31, !P1 ;  /* 0x0000001f181f7207 */ /* 0x040fe20004800000 */
[----:B------:R-:W-:Y:S01]  /*2210*/  IMAD R35, R35, UR4, RZ ;  /* 0x0000000423237c24 */ /* 0x000fe2000f8e02ff */
        /* <DEDUP_REMOVED lines=54> */
[----:B------:R-:W-:Y:S01]  /*2580*/  SEL R24, R24, R133, !P1 ;  /* 0x0000008518187207 */ /* 0x000fe20004800000 */
[----:B------:R-:W-:Y:S01]  /*2590*/  IMAD R133, R111, UR4, RZ ;  /* 0x000000046f857c24 */ /* 0x000fe2000f8e02ff */
[----:B------:R-:W-:Y:S01]  /*25a0*/  SHF.R.S32.HI R114, RZ, 0x1f, R35 ;  /* 0x0000001fff727819 */ /* 0x000fe20000011423 */
[----:B------:R-:W-:Y:S01]  /*25b0*/  IMAD R163, R129, UR4, RZ ;  /* 0x0000000481a37c24 */ /* 0x000fe2000f8e02ff */
[----:B------:R-:W-:Y:S01]  /*25c0*/  IADD3 R103, P1, R35, UR8, RZ ;  /* 0x0000000823677c10 */ /* 0x000fe2000ff3e0ff */
[----:B------:R-:W-:Y:S01]  /*25d0*/  IMAD R161, R127, UR4, RZ ;  /* 0x000000047fa17c24 */ /* 0x000fe2000f8e02ff */
[----:B------:R-:W-:Y:S01]  /*25e0*/  SHF.R.S32.HI R106, RZ, 0x1f, R27 ;  /* 0x0000001fff6a7819 */ /* 0x000fe2000001141b */
[----:B------:R-:W-:Y:S01]  /*25f0*/  IMAD R165, R131, UR4, RZ ;  /* 0x0000000483a57c24 */ /* 0x000fe2000f8e02ff */
[----:B------:R-:W-:Y:S01]  /*2600*/  IADD3 R68, P5, R27, UR8, RZ ;  /* 0x000000081b447c10 */ /* 0x000fe2000ffbe0ff */
[----:B------:R-:W-:Y:S01]  /*2610*/  IMAD R24, R24, UR4, RZ ;  /* 0x0000000418187c24 */ /* 0x000fe2000f8e02ff */
[----:B------:R-:W-:Y:S01]  /*2620*/  SHF.R.S32.HI R108, RZ, 0x1f, R29 ;  /* 0x0000001fff6c7819 */ /* 0x000fe2000001141d */
[----:B------:R-:W-:Y:S01]  /*2630*/  USHF.R.U32.HI UR4, URZ, 0x4, UR10 ;  /* 0x000000043f047899 */ /* 0x000fe2000801160a */
[----:B------:R-:W-:Y:S01]  /*2640*/  IADD3 R100, P4, R29, UR8, RZ ;  /* 0x000000081d647c10 */ /* 0x000fe2000ff9e0ff */
[-C--:B------:R-:W-:Y:S01]  /*2650*/  IMAD R86, R86, R140.reuse, RZ ;  /* 0x0000008c56567224 */ /* 0x080fe200078e02ff */
[----:B------:R-:W-:Y:S01]  /*2660*/  SHF.R.S32.HI R110, RZ, 0x1f, R31 ;  /* 0x0000001fff6e7819 */ /* 0x000fe2000001141f */
[----:B------:R-:W-:Y:S01]  /*2670*/  USGXT.U32 UR4, UR4, 0xe ;  /* 0x0000000e0404789a */ /* 0x000fe20008000000 */
[----:B------:R-:W-:Y:S01]  /*2680*/  IADD3 R101, P3, R31, UR8, RZ ;  /* 0x000000081f657c10 */ /* 0x000fe2000ff7e0ff */
[-C--:B------:R-:W-:Y:S01]  /*2690*/  IMAD R85, R85, R140.reuse, RZ ;  /* 0x0000008c55557224 */ /* 0x080fe200078e02ff */
[----:B------:R-:W-:Y:S01]  /*26a0*/  SHF.R.S32.HI R112, RZ, 0x1f, R33 ;  /* 0x0000001fff707819 */ /* 0x000fe20000011421 */
[-C--:B------:R-:W-:Y:S01]  /*26b0*/  IMAD R84, R84, R140.reuse, RZ ;  /* 0x0000008c54547224 */ /* 0x080fe200078e02ff */
[----:B------:R-:W-:Y:S01]  /*26c0*/  IADD3 R102, P2, R33, UR8, RZ ;  /* 0x0000000821667c10 */ /* 0x000fe2000ff5e0ff */
[-C--:B------:R-:W-:Y:S01]  /*26d0*/  IMAD R83, R83, R140.reuse, RZ ;  /* 0x0000008c53537224 */ /* 0x080fe200078e02ff */
[----:B------:R-:W-:Y:S01]  /*26e0*/  IADD3.X R114, R114, UR9, RZ, P1, !PT ;  /* 0x0000000972727c10 */ /* 0x000fe20008ffe4ff */
[----:B------:R-:W-:Y:S01]  /*26f0*/  IMAD R82, R82, R140, RZ ;  /* 0x0000008c52527224 */ /* 0x000fe200078e02ff */
[----:B------:R-:W-:-:S02]  /*2700*/  @!P6 LOP3.LUT R28, RZ, R36, RZ, 0x33, !PT ;  /* 0x00000024ff1ce212 */ /* 0x000fc400078e33ff */
[----:B------:R-:W-:Y:S02]  /*2710*/  CS2R R36, SRZ ;  /* 0x0000000000247805 */ /* 0x000fe4000001ff00 */
[----:B------:R-:W-:Y:S01]  /*2720*/  IADD3.X R106, R106, UR9, RZ, P5, !PT ;  /* 0x000000096a6a7c10 */ /* 0x000fe2000affe4ff */
[-C--:B------:R-:W-:Y:S01]  /*2730*/  IMAD R81, R81, R140.reuse, RZ ;  /* 0x0000008c51517224 */ /* 0x080fe200078e02ff */
[----:B------:R-:W-:Y:S01]  /*2740*/  IADD3.X R108, R108, UR9, RZ, P4, !PT ;  /* 0x000000096c6c7c10 */ /* 0x000fe2000a7fe4ff */
[----:B------:R-:W-:Y:S01]  /*2750*/  IMAD R28, R28, UR5, RZ ;  /* 0x000000051c1c7c24 */ /* 0x000fe2000f8e02ff */
[----:B------:R-:W-:Y:S01]  /*2760*/  IADD3.X R110, R110, UR9, RZ, P3, !PT ;  /* 0x000000096e6e7c10 */ /* 0x000fe20009ffe4ff */
[----:B------:R-:W-:Y:S01]  /*2770*/  UIADD3 UR5, UR10, 0x1000, URZ ;  /* 0x000010000a057890 */ /* 0x000fe2000fffe03f */
[----:B------:R-:W-:Y:S01]  /*2780*/  IADD3.X R112, R112, UR9, RZ, P2, !PT ;  /* 0x0000000970707c10 */ /* 0x000fe200097fe4ff */
[----:B------:R-:W-:Y:S01]  /*2790*/  IMAD R80, R80, R140, RZ ;  /* 0x0000008c50507224 */ /* 0x000fe200078e02ff */
[----:B------:R-:W-:Y:S01]  /*27a0*/  SHF.R.S32.HI R128, RZ, 0x1f, R51 ;  /* 0x0000001fff807819 */ /* 0x000fe20000011433 */
[----:B------:R-:W-:Y:S01]  /*27b0*/  USHF.R.U32.HI UR5, URZ, 0x4, UR5 ;  /* 0x000000043f057899 */ /* 0x000fe20008011605 */
[----:B------:R-:W-:-:S02]  /*27c0*/  IADD3 R115, P1, R51, UR8, RZ ;  /* 0x0000000833737c10 */ /* 0x000fc4000ff3e0ff */
[----:B------:R-:W-:Y:S02]  /*27d0*/  CS2R R50, SRZ ;  /* 0x0000000000327805 */ /* 0x000fe4000001ff00 */
[----:B------:R-:W-:Y:S01]  /*27e0*/  SHF.R.S32.HI R116, RZ, 0x1f, R39 ;  /* 0x0000001fff747819 */ /* 0x000fe20000011427 */
[-C--:B------:R-:W-:Y:S01]  /*27f0*/  IMAD R79, R79, R140.reuse, RZ ;  /* 0x0000008c4f4f7224 */ /* 0x080fe200078e02ff */
[----:B------:R-:W-:Y:S02]  /*2800*/  IADD3 R104, P0, R39, UR8, RZ ;  /* 0x0000000827687c10 */ /* 0x000fe4000ff1e0ff */
[----:B------:R-:W-:Y:S02]  /*2810*/  CS2R R38, SRZ ;  /* 0x0000000000267805 */ /* 0x000fe4000001ff00 */
[----:B------:R-:W-:Y:S01]  /*2820*/  SHF.R.S32.HI R118, RZ, 0x1f, R41 ;  /* 0x0000001fff767819 */ /* 0x000fe20000011429 */
[----:B------:R-:W-:Y:S01]  /*2830*/  IMAD R78, R78, R140, RZ ;  /* 0x0000008c4e4e7224 */ /* 0x000fe200078e02ff */
        /* <DEDUP_REMOVED lines=18> */
[----:B------:R-:W-:Y:S01]  /*2960*/  IADD3.X R128, R128, UR9, RZ, P1, !PT ;  /* 0x0000000980807c10 */ /* 0x000fe20008ffe4ff */
[-C--:B------:R-:W-:Y:S01]  /*2970*/  IMAD R73, R73, R140.reuse, RZ ;  /* 0x0000008c49497224 */ /* 0x080fe200078e02ff */
[----:B------:R-:W-:Y:S01]  /*2980*/  IADD3.X R116, R116, UR9, RZ, P0, !PT ;  /* 0x0000000974747c10 */ /* 0x000fe200087fe4ff */
[-C--:B------:R-:W-:Y:S01]  /*2990*/  IMAD R72, R72, R140.reuse, RZ ;  /* 0x0000008c48487224 */ /* 0x080fe200078e02ff */
[----:B------:R-:W-:Y:S01]  /*29a0*/  IADD3.X R118, R118, UR9, RZ, P6, !PT ;  /* 0x0000000976767c10 */ /* 0x000fe2000b7fe4ff */
[-C--:B------:R-:W-:Y:S01]  /*29b0*/  IMAD R71, R71, R140.reuse, RZ ;  /* 0x0000008c47477224 */ /* 0x080fe200078e02ff */
[----:B------:R-:W-:Y:S01]  /*29c0*/  IADD3.X R120, R120, UR9, RZ, P5, !PT ;  /* 0x0000000978787c10 */ /* 0x000fe2000affe4ff */
[----:B------:R-:W-:Y:S01]  /*29d0*/  IMAD R70, R70, R140, RZ ;  /* 0x0000008c46467224 */ /* 0x000fe200078e02ff */
[----:B------:R-:W-:-:S02]  /*29e0*/  IADD3.X R122, R122, UR9, RZ, P4, !PT ;  /* 0x000000097a7a7c10 */ /* 0x000fc4000a7fe4ff */
[----:B------:R-:W-:Y:S02]  /*29f0*/  IADD3.X R124, R124, UR9, RZ, P3, !PT ;  /* 0x000000097c7c7c10 */ /* 0x000fe40009ffe4ff */
[----:B------:R-:W-:Y:S02]  /*2a00*/  IADD3.X R126, R126, UR9, RZ, P2, !PT ;  /* 0x000000097e7e7c10 */ /* 0x000fe400097fe4ff */
[----:B------:R-:W-:Y:S02]  /*2a10*/  SHF.R.S32.HI R154, RZ, 0x1f, R32 ;  /* 0x0000001fff9a7819 */ /* 0x000fe40000011420 */
[----:B------:R-:W-:Y:S02]  /*2a20*/  IADD3 R129, P1, R32, UR8, RZ ;  /* 0x0000000820817c10 */ /* 0x000fe4000ff3e0ff */
[----:B------:R-:W-:Y:S02]  /*2a30*/  CS2R R32, SRZ ;  /* 0x0000000000207805 */ /* 0x000fe4000001ff00 */
[----:B------:R-:W-:-:S02]  /*2a40*/  SHF.R.S32.HI R130, RZ, 0x1f, R53 ;  /* 0x0000001fff827819 */ /* 0x000fc40000011435 */
[----:B------:R-:W-:Y:S02]  /*2a50*/  IADD3 R117, P0, R53, UR8, RZ ;  /* 0x0000000835757c10 */ /* 0x000fe4000ff1e0ff */
[----:B------:R-:W-:Y:S02]  /*2a60*/  CS2R R52, SRZ ;  /* 0x0000000000347805 */ /* 0x000fe4000001ff00 */
[----:B------:R-:W-:Y:S02]  /*2a70*/  SHF.R.S32.HI R132, RZ, 0x1f, R55 ;  /* 0x0000001fff847819 */ /* 0x000fe40000011437 */
[----:B------:R-:W-:Y:S02]  /*2a80*/  IADD3 R119, P6, R55, UR8, RZ ;  /* 0x0000000837777c10 */ /* 0x000fe4000ffde0ff */
[----:B------:R-:W-:Y:S02]  /*2a90*/  CS2R R54, SRZ ;  /* 0x0000000000367805 */ /* 0x000fe4000001ff00 */
[----:B------:R-:W-:-:S02]  /*2aa0*/  SHF.R.S32.HI R134, RZ, 0x1f, R69 ;  /* 0x0000001fff867819 */ /* 0x000fc40000011445 */
[----:B------:R-:W-:Y:S01]  /*2ab0*/  IADD3 R121, P5, R69, UR8, RZ ;  /* 0x0000000845797c10 */ /* 0x000fe2000ffbe0ff */
[----:B------:R-:W-:Y:S01]  /*2ac0*/  IMAD.SHL.U32 R69, R140, 0x40, RZ ;  /* 0x000000408c457824 */ /* 0x000fe200078e00ff */
[----:B------:R-:W-:Y:S02]  /*2ad0*/  SHF.R.S32.HI R136, RZ, 0x1f, R25 ;  /* 0x0000001fff887819 */ /* 0x000fe40000011419 */
[----:B------:R-:W-:Y:S02]  /*2ae0*/  IADD3 R123, P4, R25, UR8, RZ ;  /* 0x00000008197b7c10 */ /* 0x000fe4000ff9e0ff */
[----:B------:R-:W-:Y:S02]  /*2af0*/  SHF.R.S32.HI R138, RZ, 0x1f, R26 ;  /* 0x0000001fff8a7819 */ /* 0x000fe4000001141a */
[----:B------:R-:W-:Y:S02]  /*2b00*/  IADD3 R125, P3, R26, UR8, RZ ;  /* 0x000000081a7d7c10 */ /* 0x000fe4000ff7e0ff */
[----:B------:R-:W-:-:S02]  /*2b10*/  CS2R R26, SRZ ;  /* 0x00000000001a7805 */ /* 0x000fc4000001ff00 */
[----:B------:R-:W-:Y:S02]  /*2b20*/  SHF.R.S32.HI R152, RZ, 0x1f, R30 ;  /* 0x0000001fff987819 */ /* 0x000fe4000001141e */
[----:B------:R-:W-:Y:S02]  /*2b30*/  IADD3 R127, P2, R30, UR8, RZ ;  /* 0x000000081e7f7c10 */ /* 0x000fe4000ff5e0ff */
[----:B------:R-:W-:Y:S02]  /*2b40*/  CS2R R30, SRZ ;  /* 0x00000000001e7805 */ /* 0x000fe4000001ff00 */
[----:B------:R-:W-:Y:S02]  /*2b50*/  SHF.R.S32.HI R168, RZ, 0x1f, R155 ;  /* 0x0000001fffa87819 */ /* 0x000fe4000001149b */
[----:B------:R-:W-:Y:S02]  /*2b60*/  IADD3.X R154, R154, UR9, RZ, P1, !PT ;  /* 0x000000099a9a7c10 */ /* 0x000fe40008ffe4ff */
[----:B------:R-:W-:-:S02]  /*2b70*/  IADD3.X R130, R130, UR9, RZ, P0, !PT ;  /* 0x0000000982827c10 */ /* 0x000fc400087fe4ff */
[----:B------:R-:W-:Y:S02]  /*2b80*/  SHF.R.S32.HI R158, RZ, 0x1f, R133 ;  /* 0x0000001fff9e7819 */ /* 0x000fe40000011485 */
[----:B------:R-:W-:Y:S02]  /*2b90*/  IADD3.X R132, R132, UR9, RZ, P6, !PT ;  /* 0x0000000984847c10 */ /* 0x000fe4000b7fe4ff */
[----:B------:R-:W-:Y:S02]  /*2ba0*/  SHF.R.S32.HI R160, RZ, 0x1f, R135 ;  /* 0x0000001fffa07819 */ /* 0x000fe40000011487 */
[----:B------:R-:W-:Y:S02]  /*2bb0*/  IADD3.X R134, R134, UR9, RZ, P5, !PT ;  /* 0x0000000986867c10 */ /* 0x000fe4000affe4ff */
[----:B------:R-:W-:Y:S02]  /*2bc0*/  SHF.R.S32.HI R162, RZ, 0x1f, R137 ;  /* 0x0000001fffa27819 */ /* 0x000fe40000011489 */
[----:B------:R-:W-:-:S02]  /*2bd0*/  IADD3.X R136, R136, UR9, RZ, P4, !PT ;  /* 0x0000000988887c10 */ /* 0x000fc4000a7fe4ff */
[----:B------:R-:W-:Y:S02]  /*2be0*/  SHF.R.S32.HI R164, RZ, 0x1f, R139 ;  /* 0x0000001fffa47819 */ /* 0x000fe4000001148b */
[----:B------:R-:W-:Y:S02]  /*2bf0*/  IADD3.X R138, R138, UR9, RZ, P3, !PT ;  /* 0x000000098a8a7c10 */ /* 0x000fe40009ffe4ff */
[----:B------:R-:W-:Y:S02]  /*2c00*/  SHF.R.S32.HI R166, RZ, 0x1f, R153 ;  /* 0x0000001fffa67819 */ /* 0x000fe40000011499 */
[----:B------:R-:W-:Y:S02]  /*2c10*/  IADD3.X R152, R152, UR9, RZ, P2, !PT ;  /* 0x0000000998987c10 */ /* 0x000fe400097fe4ff */
[----:B------:R-:W-:Y:S02]  /*2c20*/  IADD3 R155, P1, R155, UR8, RZ ;  /* 0x000000089b9b7c10 */ /* 0x000fe4000ff3e0ff */
[----:B------:R-:W-:-:S02]  /*2c30*/  SHF.R.S32.HI R156, RZ, 0x1f, R34 ;  /* 0x0000001fff9c7819 */ /* 0x000fc40000011422 */
[----:B------:R-:W-:Y:S02]  /*2c40*/  IADD3 R131, P0, R34, UR8, RZ ;  /* 0x0000000822837c10 */ /* 0x000fe4000ff1e0ff */
[----:B------:R-:W-:Y:S02]  /*2c50*/  CS2R R34, SRZ ;  /* 0x0000000000227805 */ /* 0x000fe4000001ff00 */
[----:B------:R-:W-:Y:S02]  /*2c60*/  IADD3 R133, P6, R133, UR8, RZ ;  /* 0x0000000885857c10 */ /* 0x000fe4000ffde0ff */
[----:B------:R-:W-:Y:S02]  /*2c70*/  IADD3 R135, P5, R135, UR8, RZ ;  /* 0x0000000887877c10 */ /* 0x000fe4000ffbe0ff */
[----:B------:R-:W-:Y:S02]  /*2c80*/  IADD3 R137, P4, R137, UR8, RZ ;  /* 0x0000000889897c10 */ /* 0x000fe4000ff9e0ff */
[----:B------:R-:W-:-:S02]  /*2c90*/  IADD3 R139, P3, R139, UR8, RZ ;  /* 0x000000088b8b7c10 */ /* 0x000fc4000ff7e0ff */
[----:B------:R-:W-:Y:S02]  /*2ca0*/  IADD3 R153, P2, R153, UR8, RZ ;  /* 0x0000000899997c10 */ /* 0x000fe4000ff5e0ff */
        /* <DEDUP_REMOVED lines=9> */
[----:B------:R-:W-:Y:S02]  /*2d40*/  SHF.R.S32.HI R174, RZ, 0x1f, R165 ;  /* 0x0000001fffae7819 */ /* 0x000fe400000114a5 */
[----:B------:R-:W-:-:S02]  /*2d50*/  IADD3.X R164, R164, UR9, RZ, P3, !PT ;  /* 0x00000009a4a47c10 */ /* 0x000fc40009ffe4ff */
[----:B------:R-:W-:Y:S02]  /*2d60*/  IADD3.X R166, R166, UR9, RZ, P2, !PT ;  /* 0x00000009a6a67c10 */ /* 0x000fe400097fe4ff */
[----:B------:R-:W-:Y:S01]  /*2d70*/  IADD3 R170, P1, R28, UR6, RZ ;  /* 0x000000061caa7c10 */ /* 0x000fe2000ff3e0ff */
[----:B------:R-:W-:Y:S01]  /*2d80*/  ULDC UR6, c[0x0][0x23c] ;  /* 0x00008f0000067ab9 */ /* 0x000fe20000000800 */
[----:B------:R-:W-:Y:S01]  /*2d90*/  IADD3 R157, P0, R157, UR8, RZ ;  /* 0x000000089d9d7c10 */ /* 0x000fe2000ff1e0ff */
[----:B------:R-:W-:Y:S01]  /*2da0*/  USHF.L.U32 UR18, UR6, 0x6, URZ ;  /* 0x0000000606127899 */ /* 0x000fe2000800063f */
[----:B------:R-:W-:Y:S01]  /*2db0*/  IADD3 R159, P6, R159, UR8, RZ ;  /* 0x000000089f9f7c10 */ /* 0x000fe2000ffde0ff */
[----:B------:R-:W-:Y:S01]  /*2dc0*/  IMAD R178, R178, UR6, RZ ;  /* 0x00000006b2b27c24 */ /* 0x000fe2000f8e02ff */
[----:B------:R-:W-:Y:S01]  /*2dd0*/  IADD3 R161, P5, R161, UR8, RZ ;  /* 0x00000008a1a17c10 */ /* 0x000fe2000ffbe0ff */
[----:B------:R-:W-:Y:S01]  /*2de0*/  USGXT.U32 UR6, UR5, 0xe ;  /* 0x0000000e0506789a */ /* 0x000fe20008000000 */
[----:B------:R-:W-:-:S02]  /*2df0*/  IADD3 R163, P4, R163, UR8, RZ ;  /* 0x00000008a3a37c10 */ /* 0x000fc4000ff9e0ff */
[----:B------:R-:W-:Y:S01]  /*2e00*/  IADD3 R165, P3, R165, UR8, RZ ;  /* 0x00000008a5a57c10 */ /* 0x000fe2000ff7e0ff */
[----:B------:R-:W-:Y:S01]  /*2e10*/  UMOV UR5, URZ ;  /* 0x0000003f00057c82 */ /* 0x000fe20008000000 */
[----:B------:R-:W-:Y:S02]  /*2e20*/  SHF.R.S32.HI R175, RZ, 0x1f, R24 ;  /* 0x0000001fffaf7819 */ /* 0x000fe40000011418 */
[----:B------:R-:W-:Y:S02]  /*2e30*/  IADD3 R167, P2, R24, UR8, RZ ;  /* 0x0000000818a77c10 */ /* 0x000fe4000ff5e0ff */
[----:B------:R-:W-:Y:S02]  /*2e40*/  CS2R R24, SRZ ;  /* 0x0000000000187805 */ /* 0x000fe4000001ff00 */
[----:B------:R-:W-:Y:S02]  /*2e50*/  LEA.HI.X.SX32 R176, R28, UR7, 0x1, P1 ;  /* 0x000000071cb07c11 */ /* 0x000fe400088f0eff */
[----:B------:R-:W-:-:S02]  /*2e60*/  CS2R R28, SRZ ;  /* 0x00000000001c7805 */ /* 0x000fc4000001ff00 */
[----:B------:R-:W-:Y:S01]  /*2e70*/  IADD3.X R169, R169, UR9, RZ, P0, !PT ;  /* 0x00000009a9a97c10 */ /* 0x000fe200087fe4ff */
[----:B------:R-:W-:Y:S01]  /*2e80*/  UMOV UR8, 0xfffffffe ;  /* 0xfffffffe00087882 */ /* 0x000fe20000000000 */
[----:B------:R-:W-:Y:S01]  /*2e90*/  IADD3.X R171, R171, UR9, RZ, P6, !PT ;  /* 0x00000009abab7c10 */ /* 0x000fe2000b7fe4ff */
[----:B------:R-:W-:Y:S01]  /*2ea0*/  UMOV UR7, URZ ;  /* 0x0000003f00077c82 */ /* 0x000fe20008000000 */
[----:B------:R-:W-:Y:S02]  /*2eb0*/  IADD3.X R172, R172, UR9, RZ, P5, !PT ;  /* 0x00000009acac7c10 */ /* 0x000fe4000affe4ff */
[----:B------:R-:W-:Y:S02]  /*2ec0*/  IADD3.X R173, R173, UR9, RZ, P4, !PT ;  /* 0x00000009adad7c10 */ /* 0x000fe4000a7fe4ff */
[----:B------:R-:W-:Y:S02]  /*2ed0*/  IADD3.X R174, R174, UR9, RZ, P3, !PT ;  /* 0x00000009aeae7c10 */ /* 0x000fe40009ffe4ff */
[----:B------:R-:W-:Y:S01]  /*2ee0*/  IADD3.X R175, R175, UR9, RZ, P2, !PT ;  /* 0x00000009afaf7c10 */ /* 0x000fe200097fe4ff */
[----:B------:R-:W-:-:S02]  /*2ef0*/  UMOV UR9, 0x7fffffdf ;  /* 0x7fffffdf00097882 */ /* 0x000fc40000000000 */
[----:B------:R-:W-:Y:S02]  /*2f00*/  UIADD3.64 UR12, UR4, -UR8, URZ ;  /* 0x80000008040c7297 */ /* 0x000fe4000fffe03f */
[----:B------:R-:W-:-:S12]  /*2f10*/  UIADD3.64 UR14, UR6, -UR8, URZ ;  /* 0x80000008060e7297 */ /* 0x000fd8000fffe03f */
.L_x_2:
[----:B------:R-:W0:Y:S01]  /*2f20*/  S2R R189, SR_TID.X ;  /* 0x0000000000bd7919 */ /* 0x000e220000002100 */
[CC--:B------:R-:W-:Y:S02]  /*2f30*/  IADD3 R146, P2, R98.reuse, R170.reuse, RZ ;  /* 0x000000aa62927210 */ /* 0x0c0fe40007f5e0ff */
[C---:B------:R-:W-:Y:S02]  /*2f40*/  IADD3 R144, P1, R99.reuse, R170, RZ ;  /* 0x000000aa63907210 */ /* 0x040fe40007f3e0ff */
[-C--:B------:R-:W-:Y:S02]  /*2f50*/  LEA.HI.X.SX32 R147, R98, R176.reuse, 0x1, P2 ;  /* 0x000000b062937211 */ /* 0x080fe400010f0eff */
[----:B------:R-:W-:Y:S02]  /*2f60*/  PRMT R206, RZ, 0x7610, R206 ;  /* 0x00007610ffce7816 */ /* 0x000fe400000000ce */
[----:B------:R-:W-:Y:S02]  /*2f70*/  PRMT R229, RZ, 0x7610, R229 ;  /* 0x00007610ffe57816 */ /* 0x000fe400000000e5 */
[----:B------:R-:W-:-:S02]  /*2f80*/  LEA.HI.X.SX32 R145, R99, R176, 0x1, P1 ;  /* 0x000000b063917211 */ /* 0x000fc400008f0eff */
[----:B------:R-:W-:Y:S02]  /*2f90*/  IADD3 R142, P2, R181, R170, RZ ;  /* 0x000000aab58e7210 */ /* 0x000fe40007f5e0ff */
[----:B------:R-:W-:Y:S02]  /*2fa0*/  PRMT R220, RZ, 0x7610, R220 ;  /* 0x00007610ffdc7816 */ /* 0x000fe400000000dc */
[C---:B0-----:R-:W-:Y:S02]  /*2fb0*/  LEA.HI R140, R189.reuse, 0xe, RZ, 0x1a ;  /* 0x0000000ebd8c7811 */ /* 0x041fe400078fd0ff */
[C---:B------:R-:W-:Y:S02]  /*2fc0*/  LEA.HI R141, R189.reuse, 0x1e, RZ, 0x1a ;  /* 0x0000001ebd8d7811 */ /* 0x040fe400078fd0ff */
[----:B------:R-:W-:Y:S02]  /*2fd0*/  ISETP.GE.AND P3, PT, R140, UR11, PT ;  /* 0x0000000b8c007c0c */ /* 0x000fe4000bf66270 */
[----:B------:R-:W-:-:S02]  /*2fe0*/  LEA.HI R140, R189, 0x2e, RZ, 0x1a ;  /* 0x0000002ebd8c7811 */ /* 0x000fc400078fd0ff */
[----:B------:R-:W-:Y:S02]  /*2ff0*/  ISETP.GE.AND P4, PT, R141, UR11, PT ;  /* 0x0000000b8d007c0c */ /* 0x000fe4000bf86270 */
[----:B------:R-:W-:Y:S02]  /*3000*/  ISETP.GE.AND P0, PT, R140, UR11, PT ;  /* 0x0000000b8c007c0c */ /* 0x000fe4000bf06270 */
[----:B------:R-:W-:Y:S02]  /*3010*/  LEA.HI R140, R189, 0x3e, RZ, 0x1a ;  /* 0x0000003ebd8c7811 */ /* 0x000fe400078fd0ff */
[----:B------:R-:W-:Y:S02]  /*3020*/  SHF.R.U32.HI R204, RZ, 0x6, R189 ;  /* 0x00000006ffcc7819 */ /* 0x000fe400000116bd */
[----:B------:R-:W-:Y:S01]  /*3030*/  ISETP.GE.AND P5, PT, R140, UR11, PT ;  /* 0x0000000b8c007c0c */ /* 0x000fe2000bfa6270 */
[----:B------:R0:W2:Y:S01]  /*3040*/  @!P3 LDG.E.U8 R206, desc[UR16][R146.64] ;  /* 0x0000001092ceb981 */ /* 0x0000a2000c1e1100 */
[----:B------:R-:W-:-:S02]  /*3050*/  IADD3 R140, P1, R179, R170, RZ ;  /* 0x000000aab38c7210 */ /* 0x000fc40007f3e0ff */
[----:B------:R-:W-:Y:S01]  /*3060*/  SGXT.U32 R204, R204, 0x1 ;  /* 0x00000001cccc781a */ /* 0x000fe20000000000 */
[----:B------:R1:W3:Y:S01]  /*3070*/  @!P4 LDG.E.U8 R229, desc[UR16][R144.64] ;  /* 0x0000001090e5c981 */ /* 0x0002e2000c1e1100 */
[-C--:B------:R-:W-:Y:S02]  /*3080*/  LEA.HI.X.SX32 R143, R181, R176.reuse, 0x1, P2 ;  /* 0x000000b0b58f7211 */ /* 0x080fe400010f0eff */
[----:B------:R-:W-:Y:S02]  /*3090*/  LEA.HI.X.SX32 R141, R179, R176, 0x1, P1 ;  /* 0x000000b0b38d7211 */ /* 0x000fe400008f0eff */
[----:B------:R-:W-:Y:S01]  /*30a0*/  PRMT R208, RZ, 0x7610, R208 ;  /* 0x00007610ffd07816 */ /* 0x000fe200000000d0 */
[----:B------:R4:W5:Y:S01]  /*30b0*/  @!P0 LDG.E.U8 R220, desc[UR16][R142.64] ;  /* 0x000000108edc8981 */ /* 0x000962000c1e1100 */
[C---:B0-----:R-:W-:Y:S02]  /*30c0*/  LOP3.LUT R146, R204.reuse, 0x2, RZ, 0xfc, !PT ;  /* 0x00000002cc927812 */ /* 0x041fe400078efcff */
[----:B------:R-:W-:-:S02]  /*30d0*/  ISETP.GE.AND P1, PT, R204, UR11, PT ;  /* 0x0000000bcc007c0c */ /* 0x000fc4000bf26270 */
[----:B-1----:R-:W-:Y:S01]  /*30e0*/  LOP3.LUT R144, R204, 0x4, RZ, 0xfc, !PT ;  /* 0x00000004cc907812 */ /* 0x002fe200078efcff */
[----:B------:R0:W5:Y:S01]  /*30f0*/  @!P5 LDG.E.U8 R208, desc[UR16][R140.64] ;  /* 0x000000108cd0d981 */ /* 0x000162000c1e1100 */
[----:B------:R-:W-:Y:S02]  /*3100*/  ISETP.GE.AND P0, PT, R146, UR11, PT ;  /* 0x0000000b92007c0c */ /* 0x000fe4000bf06270 */
[----:B------:R-:W-:Y:S02]  /*3110*/  LOP3.LUT R145, R204, 0x6, RZ, 0xfc, !PT ;  /* 0x00000006cc917812 */ /* 0x000fe400078efcff */
[----:B------:R-:W-:Y:S02]  /*3120*/  ISETP.GE.AND P2, PT, R144, UR11, PT ;  /* 0x0000000b90007c0c */ /* 0x000fe4000bf46270 */
[----:B------:R-:W-:Y:S02]  /*3130*/  IADD3 R144, P4, R97, R170, RZ ;  /* 0x000000aa61907210 */ /* 0x000fe40007f9e0ff */
[----:B------:R-:W-:-:S02]  /*3140*/  LOP3.LUT R146, R204, 0x8, RZ, 0xfc, !PT ;  /* 0x00000008cc927812 */ /* 0x000fc400078efcff */
[----:B------:R-:W-:Y:S02]  /*3150*/  ISETP.GE.AND P3, PT, R145, UR11, PT ;  /* 0x0000000b91007c0c */ /* 0x000fe4000bf66270 */
[----:B----4-:R-:W-:Y:S02]  /*3160*/  IADD3 R142, P5, R70, R170, RZ ;  /* 0x000000aa468e7210 */ /* 0x010fe40007fbe0ff */
[----:B------:R-:W-:Y:S02]  /*3170*/  PRMT R224, RZ, 0x7610, R224 ;  /* 0x00007610ffe07816 */ /* 0x000fe400000000e0 */
[----:B------:R-:W-:Y:S02]  /*3180*/  LEA.HI.X.SX32 R145, R97, R176, 0x1, P4 ;  /* 0x000000b061917211 */ /* 0x000fe400020f0eff */
[----:B0-----:R-:W-:Y:S02]  /*3190*/  LOP3.LUT R140, R204, 0xa, RZ, 0xfc, !PT ;  /* 0x0000000acc8c7812 */ /* 0x001fe400078efcff */
[----:B------:R-:W-:Y:S01]  /*31a0*/  ISETP.GE.AND P4, PT, R146, UR11, PT ;  /* 0x0000000b92007c0c */ /* 0x000fe2000bf86270 */
[----:B------:R0:W4:Y:S01]  /*31b0*/  @!P1 LDG.E.U8 R224, desc[UR16][R144.64] ;  /* 0x0000001090e09981 */ /* 0x000122000c1e1100 */
[----:B------:R-:W-:-:S02]  /*31c0*/  PRMT R191, RZ, 0x7610, R191 ;  /* 0x00007610ffbf7816 */ /* 0x000fc400000000bf */
[----:B------:R-:W-:Y:S02]  /*31d0*/  LEA.HI.X.SX32 R143, R70, R176, 0x1, P5 ;  /* 0x000000b0468f7211 */ /* 0x000fe400028f0eff */
[-C--:B------:R-:W-:Y:S02]  /*31e0*/  IADD3 R146, P6, R71, R170.reuse, RZ ;  /* 0x000000aa47927210 */ /* 0x080fe40007fde0ff */
[----:B------:R-:W-:Y:S01]  /*31f0*/  ISETP.GE.AND P5, PT, R140, UR11, PT ;  /* 0x0000000b8c007c0c */ /* 0x000fe2000bfa6270 */
[----:B------:R1:W2:Y:S01]  /*3200*/  @!P0 LDG.E.U8 R191, desc[UR16][R142.64] ;  /* 0x000000108ebf8981 */ /* 0x0002a2000c1e1100 */
[----:B------:R-:W-:Y:S02]  /*3210*/  LOP3.LUT R141, R204, 0xc, RZ, 0xfc, !PT ;  /* 0x0000000ccc8d7812 */ /* 0x000fe400078efcff */
[----:B------:R-:W-:Y:S02]  /*3220*/  IADD3 R140, P1, R72, R170, RZ ;  /* 0x000000aa488c7210 */ /* 0x000fe40007f3e0ff */
[----:B------:R-:W-:-:S02]  /*3230*/  PRMT R185, RZ, 0x7610, R185 ;  /* 0x00007610ffb97816 */ /* 0x000fc400000000b9 */
[-C--:B------:R-:W-:Y:S02]  /*3240*/  LEA.HI.X.SX32 R147, R71, R176.reuse, 0x1, P6 ;  /* 0x000000b047937211 */ /* 0x080fe400030f0eff */
[----:B------:R-:W-:Y:S02]  /*3250*/  ISETP.GE.AND P0, PT, R141, UR11, PT ;  /* 0x0000000b8d007c0c */ /* 0x000fe4000bf06270 */
[----:B------:R-:W-:Y:S01]  /*3260*/  PRMT R190, RZ, 0x7610, R190 ;  /* 0x00007610ffbe7816 */ /* 0x000fe200000000be */
[----:B------:R1:W3:Y:S01]  /*3270*/  @!P2 LDG.E.U8 R185, desc[UR16][R146.64] ;  /* 0x0000001092b9a981 */ /* 0x0002e2000c1e1100 */
[----:B------:R-:W-:Y:S02]  /*3280*/  LEA.HI.X.SX32 R141, R72, R176, 0x1, P1 ;  /* 0x000000b0488d7211 */ /* 0x000fe400008f0eff */
[-C--:B0-----:R-:W-:Y:S02]  /*3290*/  IADD3 R144, P2, R73, R170.reuse, RZ ;  /* 0x000000aa49907210 */ /* 0x081fe40007f5e0ff */
[----:B-1----:R-:W-:Y:S01]  /*32a0*/  LOP3.LUT R143, R204, 0x12, RZ, 0xfc, !PT ;  /* 0x00000012cc8f7812 */ /* 0x002fe200078efcff */
[----:B------:R0:W5:Y:S01]  /*32b0*/  @!P3 LDG.E.U8 R190, desc[UR16][R140.64] ;  /* 0x000000108cbeb981 */ /* 0x000162000c1e1100 */
[----:B------:R-:W-:-:S02]  /*32c0*/  IADD3 R142, P3, R74, R170, RZ ;  /* 0x000000aa4a8e7210 */ /* 0x000fc40007f7e0ff */
[----:B------:R-:W-:Y:S02]  /*32d0*/  PRMT R230, RZ, 0x7610, R230 ;  /* 0x00007610ffe67816 */ /* 0x000fe400000000e6 */
[-C--:B------:R-:W-:Y:S02]  /*32e0*/  LEA.HI.X.SX32 R145, R73, R176.reuse, 0x1, P2 ;  /* 0x000000b049917211 */ /* 0x080fe400010f0eff */
[----:B------:R-:W-:Y:S02]  /*32f0*/  LOP3.LUT R148, R204, 0x10, RZ, 0xfc, !PT ;  /* 0x00000010cc947812 */ /* 0x000fe400078efcff */
[----:B------:R-:W-:Y:S01]  /*3300*/  ISETP.GE.AND P2, PT, R143, UR11, PT ;  /* 0x0000000b8f007c0c */ /* 0x000fe2000bf46270 */
[----:B------:R1:W5:Y:S01]  /*3310*/  @!P4 LDG.E.U8 R230, desc[UR16][R144.64] ;  /* 0x0000001090e6c981 */ /* 0x000362000c1e1100 */
[----:B------:R-:W-:Y:S02]  /*3320*/  PRMT R180, RZ, 0x7610, R180 ;  /* 0x00007610ffb47816 */ /* 0x000fe400000000b4 */
[----:B------:R-:W-:-:S02]  /*3330*/  LEA.HI.X.SX32 R143, R74, R176, 0x1, P3 ;  /* 0x000000b04a8f7211 */ /* 0x000fc400018f0eff */
[----:B------:R-:W-:Y:S02]  /*3340*/  ISETP.GE.AND P1, PT, R148, UR11, PT ;  /* 0x0000000b94007c0c */ /* 0x000fe4000bf26270 */
[CC--:B------:R-:W-:Y:S01]  /*3350*/  IADD3 R146, P4, R75.reuse, R170.reuse, RZ ;  /* 0x000000aa4b927210 */ /* 0x0c0fe20007f9e0ff */
[----:B------:R1:W5:Y:S01]  /*3360*/  @!P5 LDG.E.U8 R180, desc[UR16][R142.64] ;  /* 0x000000108eb4d981 */ /* 0x000362000c1e1100 */
[----:B0-----:R-:W-:Y:S02]  /*3370*/  LOP3.LUT R141, R204, 0x16, RZ, 0xfc, !PT ;  /* 0x00000016cc8d7812 */ /* 0x001fe400078efcff */
[----:B------:R-:W-:Y:S02]  /*3380*/  IADD3 R140, P5, R76, R170, RZ ;  /* 0x000000aa4c8c7210 */ /* 0x000fe40007fbe0ff */
[----:B------:R-:W-:Y:S02]  /*3390*/  PRMT R205, RZ, 0x7610, R205 ;  /* 0x00007610ffcd7816 */ /* 0x000fe400000000cd */
[----:B------:R-:W-:-:S02]  /*33a0*/  LEA.HI.X.SX32 R147, R75, R176, 0x1, P4 ;  /* 0x000000b04b937211 */ /* 0x000fc400020f0eff */
[----:B------:R-:W-:Y:S02]  /*33b0*/  LOP3.LUT R148, R204, 0x14, RZ, 0xfc, !PT ;  /* 0x00000014cc947812 */ /* 0x000fe400078efcff */
[----:B------:R-:W-:Y:S01]  /*33c0*/  ISETP.GE.AND P4, PT, R141, UR11, PT ;  /* 0x0000000b8d007c0c */ /* 0x000fe2000bf86270 */
[----:B------:R0:W5:Y:S01]  /*33d0*/  @!P0 LDG.E.U8 R205, desc[UR16][R146.64] ;  /* 0x0000001092cd8981 */ /* 0x000162000c1e1100 */
[----:B------:R-:W-:Y:S02]  /*33e0*/  PRMT R199, RZ, 0x7610, R199 ;  /* 0x00007610ffc77816 */ /* 0x000fe400000000c7 */
[----:B------:R-:W-:Y:S02]  /*33f0*/  LEA.HI.X.SX32 R141, R76, R176, 0x1, P5 ;  /* 0x000000b04c8d7211 */ /* 0x000fe400028f0eff */
[----:B------:R-:W-:Y:S02]  /*3400*/  ISETP.GE.AND P3, PT, R148, UR11, PT ;  /* 0x0000000b94007c0c */ /* 0x000fe4000bf66270 */
[----:B-1----:R-:W-:Y:S01]  /*3410*/  IADD3 R144, P0, R77, R170, RZ ;  /* 0x000000aa4d907210 */ /* 0x002fe20007f1e0ff */
[----:B------:R1:W5:Y:S01]  /*3420*/  @!P1 LDG.E.U8 R199, desc[UR16][R140.64] ;  /* 0x000000108cc79981 */ /* 0x000362000c1e1100 */
[----:B------:R-:W-:-:S02]  /*3430*/  LOP3.LUT R143, R204, 0x1a, RZ, 0xfc, !PT ;  /* 0x0000001acc8f7812 */ /* 0x000fc400078efcff */
[----:B------:R-:W-:Y:S02]  /*3440*/  IADD3 R142, P1, R78, R170, RZ ;  /* 0x000000aa4e8e7210 */ /* 0x000fe40007f3e0ff */
[----:B------:R-:W-:Y:S02]  /*3450*/  PRMT R184, RZ, 0x7610, R184 ;  /* 0x00007610ffb87816 */ /* 0x000fe400000000b8 */
[----:B------:R-:W-:Y:S02]  /*3460*/  LEA.HI.X.SX32 R145, R77, R176, 0x1, P0 ;  /* 0x000000b04d917211 */ /* 0x000fe400000f0eff */
[----:B------:R-:W-:Y:S02]  /*3470*/  LOP3.LUT R148, R204, 0x18, RZ, 0xfc, !PT ;  /* 0x00000018cc947812 */ /* 0x000fe400078efcff */
[----:B------:R-:W-:Y:S01]  /*3480*/  ISETP.GE.AND P0, PT, R143, UR11, PT ;  /* 0x0000000b8f007c0c */ /* 0x000fe2000bf06270 */
[----:B------:R1:W5:Y:S01]  /*3490*/  @!P2 LDG.E.U8 R184, desc[UR16][R144.64] ;  /* 0x0000001090b8a981 */ /* 0x000362000c1e1100 */
[----:B------:R-:W-:-:S02]  /*34a0*/  PRMT R234, RZ, 0x7610, R234 ;  /* 0x00007610ffea7816 */ /* 0x000fc400000000ea */
[----:B------:R-:W-:Y:S02]  /*34b0*/  LEA.HI.X.SX32 R143, R78, R176, 0x1, P1 ;  /* 0x000000b04e8f7211 */ /* 0x000fe400008f0eff */
[----:B------:R-:W-:Y:S02]  /*34c0*/  ISETP.GE.AND P5, PT, R148, UR11, PT ;  /* 0x0000000b94007c0c */ /* 0x000fe4000bfa6270 */
[-C--:B0-----:R-:W-:Y:S01]  /*34d0*/  IADD3 R146, P2, R79, R170.reuse, RZ ;  /* 0x000000aa4f927210 */ /* 0x081fe20007f5e0ff */
[----:B------:R0:W5:Y:S01]  /*34e0*/  @!P3 LDG.E.U8 R234, desc[UR16][R142.64] ;  /* 0x000000108eeab981 */ /* 0x000162000c1e1100 */
[C---:B------:R-:W-:Y:S02]  /*34f0*/  LOP3.LUT R148, R204.reuse, 0x1c, RZ, 0xfc, !PT ;  /* 0x0000001ccc947812 */ /* 0x040fe400078efcff */
[----:B-1----:R-:W-:Y:S02]  /*3500*/  LOP3.LUT R141, R204, 0x20, RZ, 0xfc, !PT ;  /* 0x00000020cc8d7812 */ /* 0x002fe400078efcff */
[----:B------:R-:W-:-:S02]  /*3510*/  IADD3 R140, P3, R80, R170, RZ ;  /* 0x000000aa508c7210 */ /* 0x000fc40007f7e0ff */
[----:B------:R-:W-:Y:S02]  /*3520*/  PRMT R233, RZ, 0x7610, R233 ;  /* 0x00007610ffe97816 */ /* 0x000fe400000000e9 */
[-C--:B------:R-:W-:Y:S02]  /*3530*/  LEA.HI.X.SX32 R147, R79, R176.reuse, 0x1, P2 ;  /* 0x000000b04f937211 */ /* 0x080fe400010f0eff */
[----:B------:R-:W-:Y:S02]  /*3540*/  ISETP.GE.AND P1, PT, R148, UR11, PT ;  /* 0x0000000b94007c0c */ /* 0x000fe4000bf26270 */
[----:B------:R-:W-:Y:S01]  /*3550*/  ISETP.GE.AND P2, PT, R141, UR11, PT ;  /* 0x0000000b8d007c0c */ /* 0x000fe2000bf46270 */
[----:B------:R1:W5:Y:S01]  /*3560*/  @!P4 LDG.E.U8 R233, desc[UR16][R146.64] ;  /* 0x0000001092e9c981 */ /* 0x000362000c1e1100 */
[----:B------:R-:W-:Y:S02]  /*3570*/  PRMT R221, RZ, 0x7610, R221 ;  /* 0x00007610ffdd7816 */ /* 0x000fe400000000dd */
[----:B------:R-:W-:-:S02]  /*3580*/  LEA.HI.X.SX32 R141, R80, R176, 0x1, P3 ;  /* 0x000000b0508d7211 */ /* 0x000fc400018f0eff */
[CC--:B------:R-:W-:Y:S02]  /*3590*/  IADD3 R144, P6, R81.reuse, R170.reuse, RZ ;  /* 0x000000aa51907210 */ /* 0x0c0fe40007fde0ff */
[C---:B------:R-:W-:Y:S01]  /*35a0*/  LOP3.LUT R148, R204.reuse, 0x22, RZ, 0xfc, !PT ;  /* 0x00000022cc947812 */ /* 0x040fe200078efcff */
[----:B------:R1:W5:Y:S01]  /*35b0*/  @!P5 LDG.E.U8 R221, desc[UR16][R140.64] ;  /* 0x000000108cddd981 */ /* 0x000362000c1e1100 */
[----:B0-----:R-:W-:Y:S02]  /*35c0*/  LOP3.LUT R143, R204, 0x24, RZ, 0xfc, !PT ;  /* 0x00000024cc8f7812 */ /* 0x001fe400078efcff */
[----:B------:R-:W-:Y:S02]  /*35d0*/  IADD3 R142, P4, R82, R170, RZ ;  /* 0x000000aa528e7210 */ /* 0x000fe40007f9e0ff */
[----:B------:R-:W-:Y:S02]  /*35e0*/  PRMT R232, RZ, 0x7610, R232 ;  /* 0x00007610ffe87816 */ /* 0x000fe400000000e8 */
[----:B------:R-:W-:-:S02]  /*35f0*/  LEA.HI.X.SX32 R145, R81, R176, 0x1, P6 ;  /* 0x000000b051917211 */ /* 0x000fc400030f0eff */
[----:B------:R-:W-:Y:S02]  /*3600*/  ISETP.GE.AND P3, PT, R148, UR11, PT ;  /* 0x0000000b94007c0c */ /* 0x000fe4000bf66270 */
[----:B------:R-:W-:Y:S01]  /*3610*/  ISETP.GE.AND P5, PT, R143, UR11, PT ;  /* 0x0000000b8f007c0c */ /* 0x000fe2000bfa6270 */
[----:B------:R0:W5:Y:S01]  /*3620*/  @!P0 LDG.E.U8 R232, desc[UR16][R144.64] ;  /* 0x0000001090e88981 */ /* 0x000162000c1e1100 */
[----:B------:R-:W-:Y:S02]  /*3630*/  PRMT R231, RZ, 0x7610, R231 ;  /* 0x00007610ffe77816 */ /* 0x000fe400000000e7 */
[----:B------:R-:W-:Y:S02]  /*3640*/  LEA.HI.X.SX32 R143, R82, R176, 0x1, P4 ;  /* 0x000000b0528f7211 */ /* 0x000fe400020f0eff */
[-C--:B-1----:R-:W-:Y:S02]  /*3650*/  IADD3 R146, P6, R83, R170.reuse, RZ ;  /* 0x000000aa53927210 */ /* 0x082fe40007fde0ff */
[----:B------:R-:W-:Y:S01]  /*3660*/  LOP3.LUT R141, R204, 0x28, RZ, 0xfc, !PT ;  /* 0x00000028cc8d7812 */ /* 0x000fe200078efcff */
[----:B------:R1:W5:Y:S01]  /*3670*/  @!P1 LDG.E.U8 R231, desc[UR16][R142.64] ;  /* 0x000000108ee79981 */ /* 0x000362000c1e1100 */
[----:B------:R-:W-:-:S02]  /*3680*/  IADD3 R140, P0, R84, R170, RZ ;  /* 0x000000aa548c7210 */ /* 0x000fc40007f1e0ff */
[----:B------:R-:W-:Y:S02]  /*3690*/  PRMT R228, RZ, 0x7610, R228 ;  /* 0x00007610ffe47816 */ /* 0x000fe400000000e4 */
[----:B------:R-:W-:Y:S02]  /*36a0*/  LOP3.LUT R148, R204, 0x26, RZ, 0xfc, !PT ;  /* 0x00000026cc947812 */ /* 0x000fe400078efcff */
[-C--:B------:R-:W-:Y:S02]  /*36b0*/  LEA.HI.X.SX32 R147, R83, R176.reuse, 0x1, P6 ;  /* 0x000000b053937211 */ /* 0x080fe400030f0eff */
[----:B------:R-:W-:Y:S02]  /*36c0*/  ISETP.GE.AND P1, PT, R141, UR11, PT ;  /* 0x0000000b8d007c0c */ /* 0x000fe4000bf26270 */
[----:B------:R-:W-:Y:S01]  /*36d0*/  PRMT R227, RZ, 0x7610, R227 ;  /* 0x00007610ffe37816 */ /* 0x000fe200000000e3 */
[----:B------:R-:W5:Y:S01]  /*36e0*/  @!P2 LDG.E.U8 R228, desc[UR16][R146.64] ;  /* 0x0000001092e4a981 */ /* 0x000f62000c1e1100 */
[----:B------:R-:W-:-:S02]  /*36f0*/  LEA.HI.X.SX32 R141, R84, R176, 0x1, P0 ;  /* 0x000000b0548d7211 */ /* 0x000fc400000f0eff */
[----:B------:R-:W-:Y:S02]  /*3700*/  ISETP.GE.AND P4, PT, R148, UR11, PT ;  /* 0x0000000b94007c0c */ /* 0x000fe4000bf86270 */
[C---:B------:R-:W-:Y:S01]  /*3710*/  LOP3.LUT R148, R204.reuse, 0x2a, RZ, 0xfc, !PT ;  /* 0x0000002acc947812 */ /* 0x040fe200078efcff */
[----:B------:R1:W5:Y:S01]  /*3720*/  @!P3 LDG.E.U8 R227, desc[UR16][R140.64] ;  /* 0x000000108ce3b981 */ /* 0x000362000c1e1100 */
[-C--:B0-----:R-:W-:Y:S02]  /*3730*/  IADD3 R144, P2, R85, R170.reuse, RZ ;  /* 0x000000aa55907210 */ /* 0x081fe40007f5e0ff */
[----:B-1----:R-:W-:Y:S02]  /*3740*/  LOP3.LUT R143, R204, 0x2c, RZ, 0xfc, !PT ;  /* 0x0000002ccc8f7812 */ /* 0x002fe400078efcff */
[----:B------:R-:W-:Y:S02]  /*3750*/  IADD3 R142, P3, R86, R170, RZ ;  /* 0x000000aa568e7210 */ /* 0x000fe40007f7e0ff */
[----:B------:R-:W-:-:S02]  /*3760*/  PRMT R226, RZ, 0x7610, R226 ;  /* 0x00007610ffe27816 */ /* 0x000fc400000000e2 */
[----:B------:R-:W-:Y:S02]  /*3770*/  ISETP.GE.AND P0, PT, R148, UR11, PT ;  /* 0x0000000b94007c0c */ /* 0x000fe4000bf06270 */
        /* <DEDUP_REMOVED lines=9> */
[----:B------:R-:W-:Y:S02]  /*3810*/  LOP3.LUT R141, R204, 0x32, RZ, 0xfc, !PT ;  /* 0x00000032cc8d7812 */ /* 0x000fe400078efcff */
[----:B------:R-:W-:Y:S02]  /*3820*/  IADD3 R140, P4, R88, R170, RZ ;  /* 0x000000aa588c7210 */ /* 0x000fe40007f9e0ff */
[----:B------:R-:W-:Y:S02]  /*3830*/  PRMT R210, RZ, 0x7610, R210 ;  /* 0x00007610ffd27816 */ /* 0x000fe400000000d2 */
[----:B------:R-:W-:-:S02]  /*3840*/  LEA.HI.X.SX32 R149, R87, R176, 0x1, P5 ;  /* 0x000000b057957211 */ /* 0x000fc400028f0eff */
[----:B------:R-:W-:Y:S02]  /*3850*/  LOP3.LUT R146, R204, 0x34, RZ, 0xfc, !PT ;  /* 0x00000034cc927812 */ /* 0x000fe400078efcff */
[----:B------:R-:W-:Y:S01]  /*3860*/  ISETP.GE.AND P5, PT, R141, UR11, PT ;  /* 0x0000000b8d007c0c */ /* 0x000fe2000bfa6270 */
[----:B------:R-:W5:Y:S01]  /*3870*/  @!P1 LDG.E.U8 R210, desc[UR16][R148.64] ;  /* 0x0000001094d29981 */ /* 0x000f62000c1e1100 */
[----:B------:R-:W-:Y:S02]  /*3880*/  PRMT R223, RZ, 0x7610, R223 ;  /* 0x00007610ffdf7816 */ /* 0x000fe400000000df */
[----:B------:R-:W-:Y:S02]  /*3890*/  LEA.HI.X.SX32 R141, R88, R176, 0x1, P4 ;  /* 0x000000b0588d7211 */ /* 0x000fe400020f0eff */
[----:B------:R-:W-:Y:S02]  /*38a0*/  ISETP.GE.AND P4, PT, R146, UR11, PT ;  /* 0x0000000b92007c0c */ /* 0x000fe4000bf86270 */
[-C--:B------:R-:W-:Y:S01]  /*38b0*/  IADD3 R146, P6, R89, R170.reuse, RZ ;  /* 0x000000aa59927210 */ /* 0x080fe20007fde0ff */
[----:B------:R1:W5:Y:S01]  /*38c0*/  @!P0 LDG.E.U8 R223, desc[UR16][R140.64] ;  /* 0x000000108cdf8981 */ /* 0x000362000c1e1100 */
[----:B0-----:R-:W-:-:S02]  /*38d0*/  IADD3 R144, P1, R90, R170, RZ ;  /* 0x000000aa5a907210 */ /* 0x001fc40007f3e0ff */
[----:B-1----:R-:W-:Y:S02]  /*38e0*/  LOP3.LUT R143, R204, 0x36, RZ, 0xfc, !PT ;  /* 0x00000036cc8f7812 */ /* 0x002fe400078efcff */
[----:B------:R-:W-:Y:S02]  /*38f0*/  IADD3 R142, P0, R91, R170, RZ ;  /* 0x000000aa5b8e7210 */ /* 0x000fe40007f1e0ff */
[----:B------:R-:W-:Y:S02]  /*3900*/  PRMT R222, RZ, 0x7610, R222 ;  /* 0x00007610ffde7816 */ /* 0x000fe400000000de */
[-C--:B------:R-:W-:Y:S02]  /*3910*/  LEA.HI.X.SX32 R147, R89, R176.reuse, 0x1, P6 ;  /* 0x000000b059937211 */ /* 0x080fe400030f0eff */
[----:B------:R-:W-:Y:S02]  /*3920*/  LEA.HI.X.SX32 R145, R90, R176, 0x1, P1 ;  /* 0x000000b05a917211 */ /* 0x000fe400008f0eff */
[----:B------:R-:W-:Y:S01]  /*3930*/  ISETP.GE.AND P1, PT, R143, UR11, PT ;  /* 0x0000000b8f007c0c */ /* 0x000fe2000bf26270 */
[----:B------:R0:W5:Y:S01]  /*3940*/  @!P2 LDG.E.U8 R222, desc[UR16][R146.64] ;  /* 0x0000001092dea981 */ /* 0x000162000c1e1100 */
[----:B------:R-:W-:-:S02]  /*3950*/  PRMT R218, RZ, 0x7610, R218 ;  /* 0x00007610ffda7816 */ /* 0x000fc400000000da */
[----:B------:R-:W-:Y:S02]  /*3960*/  LEA.HI.X.SX32 R143, R91, R176, 0x1, P0 ;  /* 0x000000b05b8f7211 */ /* 0x000fe400000f0eff */
[----:B------:R-:W-:Y:S02]  /*3970*/  PRMT R219, RZ, 0x7610, R219 ;  /* 0x00007610ffdb7816 */ /* 0x000fe400000000db */
[C---:B------:R-:W-:Y:S01]  /*3980*/  LOP3.LUT R150, R204.reuse, 0x38, RZ, 0xfc, !PT ;  /* 0x00000038cc967812 */ /* 0x040fe200078efcff */
[----:B------:R1:W5:Y:S01]  /*3990*/  @!P5 LDG.E.U8 R218, desc[UR16][R142.64] ;  /* 0x000000108edad981 */ /* 0x000362000c1e1100 */
[----:B------:R-:W-:Y:S02]  /*39a0*/  LOP3.LUT R141, R204, 0x3a, RZ, 0xfc, !PT ;  /* 0x0000003acc8d7812 */ /* 0x000fe400078efcff */
[----:B------:R-:W-:Y:S01]  /*39b0*/  IADD3 R140, P2, R92, R170, RZ ;  /* 0x000000aa5c8c7210 */ /* 0x000fe20007f5e0ff */
[----:B------:R1:W5:Y:S01]  /*39c0*/  @!P3 LDG.E.U8 R219, desc[UR16][R144.64] ;  /* 0x0000001090dbb981 */ /* 0x000362000c1e1100 */
[----:B------:R-:W-:-:S02]  /*39d0*/  LOP3.LUT R149, R204, 0x3c, RZ, 0xfc, !PT ;  /* 0x0000003ccc957812 */ /* 0x000fc400078efcff */
[----:B------:R-:W-:Y:S02]  /*39e0*/  IADD3 R148, P5, R93, R170, RZ ;  /* 0x000000aa5d947210 */ /* 0x000fe40007fbe0ff */
[----:B------:R-:W-:Y:S02]  /*39f0*/  ISETP.GE.AND P0, PT, R150, UR11, PT ;  /* 0x0000000b96007c0c */ /* 0x000fe4000bf06270 */
[----:B------:R-:W-:Y:S02]  /*3a00*/  ISETP.GE.AND P3, PT, R141, UR11, PT ;  /* 0x0000000b8d007c0c */ /* 0x000fe4000bf66270 */
[-C--:B------:R-:W-:Y:S02]  /*3a10*/  LEA.HI.X.SX32 R141, R92, R176.reuse, 0x1, P2 ;  /* 0x000000b05c8d7211 */ /* 0x080fe400010f0eff */
[----:B------:R-:W-:Y:S02]  /*3a20*/  ISETP.GE.AND P2, PT, R149, UR11, PT ;  /* 0x0000000b95007c0c */ /* 0x000fe4000bf46270 */
[----:B------:R-:W-:-:S02]  /*3a30*/  LEA.HI.X.SX32 R149, R93, R176, 0x1, P5 ;  /* 0x000000b05d957211 */ /* 0x000fc400028f0eff */
[C---:B0-----:R-:W-:Y:S02]  /*3a40*/  IADD3 R146, P5, R94.reuse, R170, RZ ;  /* 0x000000aa5e927210 */ /* 0x041fe40007fbe0ff */
[----:B------:R-:W-:Y:S02]  /*3a50*/  PRMT R216, RZ, 0x7610, R216 ;  /* 0x00007610ffd87816 */ /* 0x000fe400000000d8 */
[----:B------:R-:W-:Y:S02]  /*3a60*/  PRMT R215, RZ, 0x7610, R215 ;  /* 0x00007610ffd77816 */ /* 0x000fe400000000d7 */
[----:B------:R-:W-:Y:S02]  /*3a70*/  LEA.HI.X.SX32 R147, R94, R176, 0x1, P5 ;  /* 0x000000b05e937211 */ /* 0x000fe400028f0eff */
[----:B------:R-:W5:Y:S01]  /*3a80*/  @!P1 LDG.E.U8 R216, desc[UR16][R148.64] ;  /* 0x0000001094d89981 */ /* 0x000f62000c1e1100 */
[----:B-1----:R-:W-:-:S03]  /*3a90*/  IADD3 R142, P1, R96, R170, RZ ;  /* 0x000000aa608e7210 */ /* 0x002fc60007f3e0ff */
[----:B------:R0:W5:Y:S01]  /*3aa0*/  @!P0 LDG.E.U8 R215, desc[UR16][R146.64] ;  /* 0x0000001092d78981 */ /* 0x000162000c1e1100 */
[C---:B------:R-:W-:Y:S02]  /*3ab0*/  IADD3 R144, P0, R95.reuse, R170, RZ ;  /* 0x000000aa5f907210 */ /* 0x040fe40007f1e0ff */
[----:B------:R-:W-:Y:S02]  /*3ac0*/  PRMT R217, RZ, 0x7610, R217 ;  /* 0x00007610ffd97816 */ /* 0x000fe400000000d9 */
[----:B------:R-:W-:Y:S02]  /*3ad0*/  PRMT R214, RZ, 0x7610, R214 ;  /* 0x00007610ffd67816 */ /* 0x000fe400000000d6 */
[----:B------:R-:W-:Y:S02]  /*3ae0*/  PRMT R212, RZ, 0x7610, R212 ;  /* 0x00007610ffd47816 */ /* 0x000fe400000000d4 */
[-C--:B------:R-:W-:Y:S01]  /*3af0*/  LEA.HI.X.SX32 R145, R95, R176.reuse, 0x1, P0 ;  /* 0x000000b05f917211 */ /* 0x080fe200000f0eff */
[----:B------:R1:W5:Y:S01]  /*3b00*/  @!P4 LDG.E.U8 R217, desc[UR16][R140.64] ;  /* 0x000000108cd9c981 */ /* 0x000362000c1e1100 */
[----:B------:R-:W-:-:S03]  /*3b10*/  LEA.HI.X.SX32 R143, R96, R176, 0x1, P1 ;  /* 0x000000b0608f7211 */ /* 0x000fc600008f0eff */
[----:B------:R1:W5:Y:S04]  /*3b20*/  @!P3 LDG.E.U8 R214, desc[UR16][R144.64] ;  /* 0x0000001090d6b981 */ /* 0x000368000c1e1100 */
[----:B------:R1:W5:Y:S01]  /*3b30*/  @!P2 LDG.E.U8 R212, desc[UR16][R142.64] ;  /* 0x000000108ed4a981 */ /* 0x000362000c1e1100 */
[----:B------:R-:W-:Y:S02]  /*3b40*/  LOP3.LUT R196, R189, 0x3f, RZ, 0xc0, !PT ;  /* 0x0000003fbdc47812 */ /* 0x000fe400078ec0ff */
[----:B------:R-:W-:Y:S02]  /*3b50*/  SHF.R.S32.HI R197, RZ, 0x1f, R178 ;  /* 0x0000001fffc57819 */ /* 0x000fe400000114b2 */
[----:B------:R-:W-:Y:S02]  /*3b60*/  IADD3 R150, P1, R178, R165, RZ ;  /* 0x000000a5b2967210 */ /* 0x000fe40007f3e0ff */
[----:B------:R-:W-:-:S03]  /*3b70*/  ISETP.GE.AND P0, PT, R196, UR11, PT ;  /* 0x0000000bc4007c0c */ /* 0x000fc6000bf06270 */
[C---:B------:R-:W-:Y:S01]  /*3b80*/  IMAD.X R151, R197.reuse, 0x1, R174, P1 ;  /* 0x00000001c5977824 */ /* 0x040fe200008e06ae */
[C---:B0-----:R-:W-:Y:S02]  /*3b90*/  IADD3 R146, P1, R178.reuse, R161, RZ ;  /* 0x000000a1b2927210 */ /* 0x041fe40007f3e0ff */
[C---:B-1----:R-:W-:Y:S02]  /*3ba0*/  IADD3 R140, P4, R178.reuse, R167, RZ ;  /* 0x000000a7b28c7210 */ /* 0x042fe40007f9e0ff */
[----:B------:R-:W-:Y:S01]  /*3bb0*/  PRMT R213, RZ, 0x7610, R213 ;  /* 0x00007610ffd57816 */ /* 0x000fe200000000d5 */
[C---:B------:R-:W-:Y:S01]  /*3bc0*/  IMAD.X R147, R197.reuse, 0x1, R172, P1 ;  /* 0x00000001c5937824 */ /* 0x040fe200008e06ac */
[----:B------:R-:W-:Y:S01]  /*3bd0*/  IADD3 R144, P1, R178, R159, RZ ;  /* 0x0000009fb2907210 */ /* 0x000fe20007f3e0ff */
[----:B------:R-:W-:Y:S01]  /*3be0*/  IMAD.X R141, R197, 0x1, R175, P4 ;  /* 0x00000001c58d7824 */ /* 0x000fe200020e06af */
[----:B------:R-:W-:Y:S01]  /*3bf0*/  BAR.SYNC.DEFER_BLOCKING 0x0 ;  /* 0x0000000000007b1d */ /* 0x000fe20000010000 */
[----:B------:R-:W-:-:S02]  /*3c00*/  PRMT R203, RZ, 0x7610, R203 ;  /* 0x00007610ffcb7816 */ /* 0x000fc400000000cb */
[C---:B------:R-:W-:Y:S01]  /*3c10*/  IMAD.X R145, R197.reuse, 0x1, R171, P1 ;  /* 0x00000001c5917824 */ /* 0x040fe200008e06ab */
[----:B------:R-:W-:Y:S02]  /*3c20*/  PRMT R188, RZ, 0x7610, R188 ;  /* 0x00007610ffbc7816 */ /* 0x000fe400000000bc */
[C---:B------:R-:W-:Y:S02]  /*3c30*/  IADD3 R148, P2, R178.reuse, R163, RZ ;  /* 0x000000a3b2947210 */ /* 0x040fe40007f5e0ff */
[----:B------:R-:W-:Y:S02]  /*3c40*/  PRMT R211, RZ, 0x7610, R211 ;  /* 0x00007610ffd37816 */ /* 0x000fe400000000d3 */
[----:B------:R-:W-:Y:S01]  /*3c50*/  PRMT R195, RZ, 0x7610, R195 ;  /* 0x00007610ffc37816 */ /* 0x000fe200000000c3 */
[----:B------:R-:W-:Y:S01]  /*3c60*/  IMAD.X R149, R197, 0x1, R173, P2 ;  /* 0x00000001c5957824 */ /* 0x000fe200010e06ad */
[----:B------:R0:W5:Y:S04]  /*3c70*/  @!P0 LDG.E.U8 R213, desc[UR16][R140.64] ;  /* 0x000000108cd58981 */ /* 0x000168000c1e1100 */
[----:B------:R1:W5:Y:S01]  /*3c80*/  @!P0 LDG.E.U8 R203, desc[UR16][R150.64] ;  /* 0x0000001096cb8981 */ /* 0x000362000c1e1100 */
[----:B------:R-:W-:-:S03]  /*3c90*/  IADD3 R142, P2, R178, R157, RZ ;  /* 0x0000009db28e7210 */ /* 0x000fc60007f5e0ff */
[----:B------:R4:W5:Y:S01]  /*3ca0*/  @!P0 LDG.E.U8 R188, desc[UR16][R146.64] ;  /* 0x0000001092bc8981 */ /* 0x000962000c1e1100 */
[----:B0-----:R-:W-:-:S03]  /*3cb0*/  IADD3 R140, P1, R178, R155, RZ ;  /* 0x0000009bb28c7210 */ /* 0x001fc60007f3e0ff */
[----:B------:R0:W5:Y:S02]  /*3cc0*/  @!P0 LDG.E.U8 R211, desc[UR16][R144.64] ;  /* 0x0000001090d38981 */ /* 0x000164000c1e1100 */
[C---:B------:R-:W-:Y:S01]  /*3cd0*/  IMAD.X R141, R197.reuse, 0x1, R168, P1 ;  /* 0x00000001c58d7824 */ /* 0x040fe200008e06a8 */
[C---:B-1----:R-:W-:Y:S01]  /*3ce0*/  IADD3 R150, P1, R178.reuse, R153, RZ ;  /* 0x00000099b2967210 */ /* 0x042fe20007f3e0ff */
[----:B------:R1:W5:Y:S04]  /*3cf0*/  @!P0 LDG.E.U8 R195, desc[UR16][R148.64] ;  /* 0x0000001094c38981 */ /* 0x000368000c1e1100 */
[C---:B------:R-:W-:Y:S01]  /*3d00*/  IMAD.X R151, R197.reuse, 0x1, R166, P1 ;  /* 0x00000001c5977824 */ /* 0x040fe200008e06a6 */
[----:B----4-:R-:W-:Y:S01]  /*3d10*/  IADD3 R146, P1, R178, R137, RZ ;  /* 0x00000089b2927210 */ /* 0x010fe20007f3e0ff */
[----:B------:R-:W-:Y:S01]  /*3d20*/  IMAD.X R143, R197, 0x1, R169, P2 ;  /* 0x00000001c58f7824 */ /* 0x000fe200010e06a9 */
[----:B------:R-:W-:-:S02]  /*3d30*/  PRMT R194, RZ, 0x7610, R194 ;  /* 0x00007610ffc27816 */ /* 0x000fc400000000c2 */
[----:B------:R-:W-:Y:S01]  /*3d40*/  PRMT R202, RZ, 0x7610, R202 ;  /* 0x00007610ffca7816 */ /* 0x000fe200000000ca */
[C---:B------:R-:W-:Y:S01]  /*3d50*/  IMAD.X R147, R197.reuse, 0x1, R162, P1 ;  /* 0x00000001c5937824 */ /* 0x040fe200008e06a2 */
[C---:B0-----:R-:W-:Y:S02]  /*3d60*/  IADD3 R144, P1, R178.reuse, R135, RZ ;  /* 0x00000087b2907210 */ /* 0x041fe40007f3e0ff */
[----:B-1----:R-:W-:Y:S01]  /*3d70*/  IADD3 R148, P2, R178, R139, RZ ;  /* 0x0000008bb2947210 */ /* 0x002fe20007f5e0ff */
[----:B------:R0:W4:Y:S01]  /*3d80*/  @!P0 LDG.E.U8 R194, desc[UR16][R140.64] ;  /* 0x000000108cc28981 */ /* 0x000122000c1e1100 */
[----:B------:R-:W-:Y:S01]  /*3d90*/  PRMT R209, RZ, 0x7610, R209 ;  /* 0x00007610ffd17816 */ /* 0x000fe200000000d1 */
[C---:B------:R-:W-:Y:S01]  /*3da0*/  IMAD.X R145, R197.reuse, 0x1, R160, P1 ;  /* 0x00000001c5917824 */ /* 0x040fe200008e06a0 */
[----:B------:R-:W-:Y:S01]  /*3db0*/  PRMT R187, RZ, 0x7610, R187 ;  /* 0x00007610ffbb7816 */ /* 0x000fe200000000bb */
[----:B------:R1:W4:Y:S01]  /*3dc0*/  @!P0 LDG.E.U8 R202, desc[UR16][R142.64] ;  /* 0x000000108eca8981 */ /* 0x000322000c1e1100 */
[----:B------:R-:W-:Y:S01]  /*3dd0*/  IMAD.X R149, R197, 0x1, R164, P2 ;  /* 0x00000001c5957824 */ /* 0x000fe200010e06a4 */
[----:B------:R-:W-:-:S02]  /*3de0*/  PRMT R186, RZ, 0x7610, R186 ;  /* 0x00007610ffba7816 */ /* 0x000fc400000000ba */
[----:B------:R-:W-:Y:S01]  /*3df0*/  PRMT R201, RZ, 0x7610, R201 ;  /* 0x00007610ffc97816 */ /* 0x000fe200000000c9 */
[----:B------:R2:W4:Y:S01]  /*3e00*/  @!P0 LDG.E.U8 R187, desc[UR16][R150.64] ;  /* 0x0000001096bb8981 */ /* 0x000522000c1e1100 */
[----:B0-----:R-:W-:-:S03]  /*3e10*/  IADD3 R140, P1, R178, R131, RZ ;  /* 0x00000083b28c7210 */ /* 0x001fc60007f3e0ff */
[----:B------:R0:W4:Y:S01]  /*3e20*/  @!P0 LDG.E.U8 R209, desc[UR16][R148.64] ;  /* 0x0000001094d18981 */ /* 0x000122000c1e1100 */
[C---:B-1----:R-:W-:Y:S01]  /*3e30*/  IADD3 R142, P2, R178.reuse, R133, RZ ;  /* 0x00000085b28e7210 */ /* 0x042fe20007f5e0ff */
[C---:B------:R-:W-:Y:S01]  /*3e40*/  IMAD.X R141, R197.reuse, 0x1, R156, P1 ;  /* 0x00000001c58d7824 */ /* 0x040fe200008e069c */
[----:B------:R-:W-:Y:S01]  /*3e50*/  PRMT R207, RZ, 0x7610, R207 ;  /* 0x00007610ffcf7816 */ /* 0x000fe200000000cf */
[----:B------:R1:W4:Y:S02]  /*3e60*/  @!P0 LDG.E.U8 R201, desc[UR16][R146.64] ;  /* 0x0000001092c98981 */ /* 0x000324000c1e1100 */
[C---:B------:R-:W-:Y:S01]  /*3e70*/  IMAD.X R143, R197.reuse, 0x1, R158, P2 ;  /* 0x00000001c58f7824 */ /* 0x040fe200010e069e */
[C---:B--2---:R-:W-:Y:S02]  /*3e80*/  IADD3 R150, P2, R178.reuse, R129, RZ ;  /* 0x00000081b2967210 */ /* 0x044fe40007f5e0ff */
[----:B------:R-:W-:Y:S01]  /*3e90*/  SHF.R.S32.HI R183, RZ, 0x1f, R178 ;  /* 0x0000001fffb77819 */ /* 0x000fe200000114b2 */
[----:B------:R-:W2:Y:S01]  /*3ea0*/  @!P0 LDG.E.U8 R207, desc[UR16][R140.64] ;  /* 0x000000108ccf8981 */ /* 0x000ea2000c1e1100 */
[----:B0-----:R-:W-:Y:S01]  /*3eb0*/  IADD3 R148, P1, R178, R127, RZ ;  /* 0x0000007fb2947210 */ /* 0x001fe20007f3e0ff */
[----:B------:R-:W-:-:S02]  /*3ec0*/  IMAD.X R151, R197, 0x1, R154, P2 ;  /* 0x00000001c5977824 */ /* 0x000fc400010e069a */
[----:B------:R0:W2:Y:S02]  /*3ed0*/  @!P0 LDG.E.U8 R186, desc[UR16][R142.64] ;  /* 0x000000108eba8981 */ /* 0x0000a4000c1e1100 */
[----:B------:R-:W-:Y:S01]  /*3ee0*/  IMAD.X R149, R197, 0x1, R152, P1 ;  /* 0x00000001c5957824 */ /* 0x000fe200008e0698 */
[C---:B-1----:R-:W-:Y:S02]  /*3ef0*/  IADD3 R146, P2, R178.reuse, R105, RZ ;  /* 0x00000069b2927210 */ /* 0x042fe40007f5e0ff */
[----:B------:R-:W-:Y:S02]  /*3f00*/  PRMT R198, RZ, 0x7610, R198 ;  /* 0x00007610ffc67816 */ /* 0x000fe400000000c6 */
[----:B0-----:R-:W-:Y:S01]  /*3f10*/  IADD3 R142, P1, R178, R107, RZ ;  /* 0x0000006bb28e7210 */ /* 0x001fe20007f3e0ff */
[----:B------:R-:W-:-:S04]  /*3f20*/  IMAD.X R147, R183, 0x1, R118, P2 ;  /* 0x00000001b7937824 */ /* 0x000fc800010e0676 */
[C---:B------:R-:W-:Y:S01]  /*3f30*/  IMAD.X R143, R183.reuse, 0x1, R120, P1 ;  /* 0x00000001b78f7824 */ /* 0x040fe200008e0678 */
[C---:B------:R-:W-:Y:S01]  /*3f40*/  IADD3 R140, P1, R178.reuse, R111, RZ ;  /* 0x0000006fb28c7210 */ /* 0x040fe20007f3e0ff */
[----:B------:R0:W2:Y:S01]  /*3f50*/  @!P0 LDG.E.U8 R198, desc[UR16][R146.64] ;  /* 0x0000001092c68981 */ /* 0x0000a2000c1e1100 */
[----:B------:R-:W-:Y:S02]  /*3f60*/  PRMT R192, RZ, 0x7610, R192 ;  /* 0x00007610ffc07816 */ /* 0x000fe400000000c0 */
[----:B------:R-:W-:Y:S01]  /*3f70*/  PRMT R193, RZ, 0x7610, R193 ;  /* 0x00007610ffc17816 */ /* 0x000fe200000000c1 */
[----:B------:R-:W-:Y:S01]  /*3f80*/  IMAD.X R141, R183, 0x1, R124, P1 ;  /* 0x00000001b78d7824 */ /* 0x000fe200008e067c */
[----:B------:R-:W-:Y:S02]  /*3f90*/  PRMT R235, RZ, 0x7610, R235 ;  /* 0x00007610ffeb7816 */ /* 0x000fe400000000eb */
[----:B------:R1:W2:Y:S01]  /*3fa0*/  @!P0 LDG.E.U8 R192, desc[UR16][R148.64] ;  /* 0x0000001094c08981 */ /* 0x0002a2000c1e1100 */
[----:B0-----:R-:W-:-:S03]  /*3fb0*/  IADD3 R146, P1, R178, R113, RZ ;  /* 0x00000071b2927210 */ /* 0x001fc60007f3e0ff */
[----:B------:R0:W2:Y:S02]  /*3fc0*/  @!P0 LDG.E.U8 R193, desc[UR16][R144.64] ;  /* 0x0000001090c18981 */ /* 0x0000a4000c1e1100 */
[----:B------:R-:W-:Y:S01]  /*3fd0*/  IMAD.X R147, R183, 0x1, R126, P1 ;  /* 0x00000001b7937824 */ /* 0x000fe200008e067e */
[----:B------:R-:W-:Y:S01]  /*3fe0*/  PRMT R182, RZ, 0x7610, R182 ;  /* 0x00007610ffb67816 */ /* 0x000fe200000000b6 */
[----:B------:R3:W2:Y:S01]  /*3ff0*/  @!P0 LDG.E.U8 R235, desc[UR16][R140.64] ;  /* 0x000000108ceb8981 */ /* 0x0006a2000c1e1100 */
[C---:B-1----:R-:W-:Y:S02]  /*4000*/  IADD3 R148, P1, R178.reuse, R117, RZ ;  /* 0x00000075b2947210 */ /* 0x042fe40007f3e0ff */
[----:B0-----:R-:W-:-:S03]  /*4010*/  IADD3 R144, P2, R178, R109, RZ ;  /* 0x0000006db2907210 */ /* 0x001fc60007f5e0ff */
[C---:B------:R-:W-:Y:S02]  /*4020*/  IMAD.X R149, R183.reuse, 0x1, R130, P1 ;  /* 0x00000001b7957824 */ /* 0x040fe400008e0682 */
[C---:B------:R-:W-:Y:S01]  /*4030*/  IMAD.X R145, R183.reuse, 0x1, R122, P2 ;  /* 0x00000001b7917824 */ /* 0x040fe200010e067a */
[----:B---3--:R-:W-:Y:S02]  /*4040*/  IADD3 R140, P1, R178, R119, RZ ;  /* 0x00000077b28c7210 */ /* 0x008fe40007f3e0ff */
[----:B------:R-:W-:Y:S02]  /*4050*/  PRMT R236, RZ, 0x7610, R236 ;  /* 0x00007610ffec7816 */ /* 0x000fe400000000ec */
[----:B------:R0:W3:Y:S01]  /*4060*/  @!P0 LDG.E.U8 R182, desc[UR16][R144.64] ;  /* 0x0000001090b68981 */ /* 0x0000e2000c1e1100 */
[----:B------:R-:W-:Y:S01]  /*4070*/  IMAD.X R141, R183, 0x1, R132, P1 ;  /* 0x00000001b78d7824 */ /* 0x000fe200008e0684 */
[----:B------:R-:W-:Y:S02]  /*4080*/  PRMT R238, RZ, 0x7610, R238 ;  /* 0x00007610ffee7816 */ /* 0x000fe400000000ee */
[----:B------:R1:W3:Y:S01]  /*4090*/  @!P0 LDG.E.U8 R236, desc[UR16][R146.64] ;  /* 0x0000001092ec8981 */ /* 0x0002e2000c1e1100 */
[----:B------:R-:W-:-:S02]  /*40a0*/  PRMT R200, RZ, 0x7610, R200 ;  /* 0x00007610ffc87816 */ /* 0x000fc400000000c8 */
[----:B------:R-:W-:Y:S01]  /*40b0*/  PRMT R239, RZ, 0x7610, R239 ;  /* 0x00007610ffef7816 */ /* 0x000fe200000000ef */
[----:B------:R1:W3:Y:S01]  /*40c0*/  @!P0 LDG.E.U8 R238, desc[UR16][R148.64] ;  /* 0x0000001094ee8981 */ /* 0x0002e2000c1e1100 */
[----:B0-----:R-:W-:-:S03]  /*40d0*/  IADD3 R144, P1, R178, R123, RZ ;  /* 0x0000007bb2907210 */ /* 0x001fc60007f3e0ff */
[----:B------:R0:W3:Y:S02]  /*40e0*/  @!P0 LDG.E.U8 R200, desc[UR16][R150.64] ;  /* 0x0000001096c88981 */ /* 0x0000e4000c1e1100 */
[----:B------:R-:W-:Y:S01]  /*40f0*/  IMAD.X R145, R183, 0x1, R136, P1 ;  /* 0x00000001b7917824 */ /* 0x000fe200008e0688 */
[----:B-1----:R-:W-:Y:S01]  /*4100*/  IADD3 R146, P1, R178, R125, RZ ;  /* 0x0000007db2927210 */ /* 0x002fe20007f3e0ff */
[----:B------:R1:W3:Y:S01]  /*4110*/  @!P0 LDG.E.U8 R239, desc[UR16][R140.64] ;  /* 0x000000108cef8981 */ /* 0x0002e2000c1e1100 */
[----:B------:R-:W-:-:S03]  /*4120*/  PRMT R197, RZ, 0x7610, R197 ;  /* 0x00007610ffc57816 */ /* 0x000fc600000000c5 */
[C---:B------:R-:W-:Y:S01]  /*4130*/  IMAD.X R147, R183.reuse, 0x1, R138, P1 ;  /* 0x00000001b7937824 */ /* 0x040fe200008e068a */
[C---:B------:R-:W-:Y:S02]  /*4140*/  IADD3 R148, P1, R178.reuse, R104, RZ ;  /* 0x00000068b2947210 */ /* 0x040fe40007f3e0ff */
[C---:B0-----:R-:W-:Y:S01]  /*4150*/  IADD3 R150, P2, R178.reuse, R115, RZ ;  /* 0x00000073b2967210 */ /* 0x041fe20007f5e0ff */
[----:B------:R0:W3:Y:S01]  /*4160*/  @!P0 LDG.E.U8 R197, desc[UR16][R142.64] ;  /* 0x000000108ec58981 */ /* 0x0000e2000c1e1100 */
[----:B------:R-:W-:Y:S01]  /*4170*/  PRMT R237, RZ, 0x7610, R237 ;  /* 0x00007610ffed7816 */ /* 0x000fe200000000ed */
[C---:B------:R-:W-:Y:S01]  /*4180*/  IMAD.X R149, R183.reuse, 0x1, R116, P1 ;  /* 0x00000001b7957824 */ /* 0x040fe200008e0674 */
[----:B-1----:R-:W-:Y:S01]  /*4190*/  IADD3 R140, P1, R178, R103, RZ ;  /* 0x00000067b28c7210 */ /* 0x002fe20007f3e0ff */
[----:B------:R-:W-:Y:S01]  /*41a0*/  IMAD.X R151, R183, 0x1, R128, P2 ;  /* 0x00000001b7977824 */ /* 0x000fe200010e0680 */
[----:B------:R-:W-:-:S03]  /*41b0*/  PRMT R240, RZ, 0x7610, R240 ;  /* 0x00007610fff07816 */ /* 0x000fc600000000f0 */
[----:B------:R-:W-:Y:S01]  /*41c0*/  IMAD.X R141, R183, 0x1, R114, P1 ;  /* 0x00000001b78d7824 */ /* 0x000fe200008e0672 */
[----:B------:R1:W3:Y:S01]  /*41d0*/  @!P0 LDG.E.U8 R237, desc[UR16][R150.64] ;  /* 0x0000001096ed8981 */ /* 0x0002e2000c1e1100 */
[----:B0-----:R-:W-:-:S05]  /*41e0*/  IADD3 R142, P2, R178, R121, RZ ;  /* 0x00000079b28e7210 */ /* 0x001fca0007f5e0ff */
[----:B------:R-:W-:Y:S01]  /*41f0*/  IMAD.X R143, R183, 0x1, R134, P2 ;  /* 0x00000001b78f7824 */ /* 0x000fe200010e0686 */
[----:B-1----:R-:W-:-:S04]  /*4200*/  IADD3 R150, P1, R178, R102, RZ ;  /* 0x00000066b2967210 */ /* 0x002fc80007f3e0ff */
[----:B------:R0:W3:Y:S01]  /*4210*/  @!P0 LDG.E.U8 R240, desc[UR16][R142.64] ;  /* 0x000000108ef08981 */ /* 0x0000e2000c1e1100 */
[----:B------:R-:W-:Y:S01]  /*4220*/  PRMT R241, RZ, 0x7610, R241 ;  /* 0x00007610fff17816 */ /* 0x000fe200000000f1 */
[----:B------:R-:W-:Y:S01]  /*4230*/  IMAD.X R151, R183, 0x1, R112, P1 ;  /* 0x00000001b7977824 */ /* 0x000fe200008e0670 */
[----:B------:R-:W-:-:S04]  /*4240*/  PRMT R244, RZ, 0x7610, R244 ;  /* 0x00007610fff47816 */ /* 0x000fc800000000f4 */
[----:B------:R1:W3:Y:S01]  /*4250*/  @!P0 LDG.E.U8 R241, desc[UR16][R144.64] ;  /* 0x0000001090f18981 */ /* 0x0002e2000c1e1100 */
[----:B0-----:R-:W-:-:S03]  /*4260*/  IADD3 R142, P1, R178, R101, RZ ;  /* 0x00000065b28e7210 */ /* 0x001fc60007f3e0ff */
[----:B------:R0:W3:Y:S01]  /*4270*/  @!P0 LDG.E.U8 R244, desc[UR16][R140.64] ;  /* 0x000000108cf48981 */ /* 0x0000e2000c1e1100 */
[----:B------:R-:W-:Y:S01]  /*4280*/  PRMT R242, RZ, 0x7610, R242 ;  /* 0x00007610fff27816 */ /* 0x000fe200000000f2 */
[----:B------:R-:W-:Y:S01]  /*4290*/  IMAD.X R143, R183, 0x1, R110, P1 ;  /* 0x00000001b78f7824 */ /* 0x000fe200008e066e */
[----:B-1----:R-:W-:-:S04]  /*42a0*/  IADD3 R144, P1, R178, R100, RZ ;  /* 0x00000064b2907210 */ /* 0x002fc80007f3e0ff */
[----:B------:R1:W3:Y:S01]  /*42b0*/  @!P0 LDG.E.U8 R242, desc[UR16][R146.64] ;  /* 0x0000001092f28981 */ /* 0x0002e2000c1e1100 */
[----:B------:R-:W-:Y:S01]  /*42c0*/  PRMT R243, RZ, 0x7610, R243 ;  /* 0x00007610fff37816 */ /* 0x000fe200000000f3 */
[C---:B------:R-:W-:Y:S01]  /*42d0*/  IMAD.X R145, R183.reuse, 0x1, R108, P1 ;  /* 0x00000001b7917824 */ /* 0x040fe200008e066c */
[----:B0-----:R-:W-:Y:S02]  /*42e0*/  IADD3 R140, P1, R178, R68, RZ ;  /* 0x00000044b28c7210 */ /* 0x001fe40007f3e0ff */
[----:B------:R-:W-:Y:S02]  /*42f0*/  PRMT R245, RZ, 0x7610, R245 ;  /* 0x00007610fff57816 */ /* 0x000fe400000000f5 */
[----:B------:R0:W3:Y:S01]  /*4300*/  @!P0 LDG.E.U8 R243, desc[UR16][R148.64] ;  /* 0x0000001094f38981 */ /* 0x0000e2000c1e1100 */
[----:B-1----:R-:W-:Y:S02]  /*4310*/  PRMT R146, RZ, 0x7610, R146 ;  /* 0x00007610ff927816 */ /* 0x002fe40000000092 */
[----:B------:R-:W-:Y:S01]  /*4320*/  PRMT R147, RZ, 0x7610, R147 ;  /* 0x00007610ff937816 */ /* 0x000fe20000000093 */
[----:B------:R-:W-:Y:S01]  /*4330*/  IMAD.X R141, R183, 0x1, R106, P1 ;  /* 0x00000001b78d7824 */ /* 0x000fe200008e066a */
[----:B------:R-:W3:Y:S01]  /*4340*/  @!P0 LDG.E.U8 R245, desc[UR16][R150.64] ;  /* 0x0000001096f58981 */ /* 0x000ee2000c1e1100 */
[----:B0-----:R-:W-:-:S03]  /*4350*/  PRMT R148, RZ, 0x7610, R148 ;  /* 0x00007610ff947816 */ /* 0x001fc60000000094 */
[----:B------:R0:W3:Y:S04]  /*4360*/  @!P0 LDG.E.U8 R146, desc[UR16][R142.64] ;  /* 0x000000108e928981 */ /* 0x0000e8000c1e1100 */
[----:B------:R-:W3:Y:S04]  /*4370*/  @!P0 LDG.E.U8 R147, desc[UR16][R144.64] ;  /* 0x0000001090938981 */ /* 0x000ee8000c1e1100 */
[----:B------:R1:W3:Y:S01]  /*4380*/  @!P0 LDG.E.U8 R148, desc[UR16][R140.64] ;  /* 0x000000108c948981 */ /* 0x0002e2000c1e1100 */
[----:B------:R-:W-:-:S05]  /*4390*/  IMAD.SHL.U32 R189, R189, 0x8, RZ ;  /* 0x00000008bdbd7824 */ /* 0x000fca00078e00ff */
[----:B------:R-:W-:-:S05]  /*43a0*/  LOP3.LUT R189, R189, 0x30, RZ, 0xc0, !PT ;  /* 0x00000030bdbd7812 */ /* 0x000fca00078ec0ff */
[----:B------:R-:W-:-:S05]  /*43b0*/  IMAD R189, R196, 0x40, R189 ;  /* 0x00000040c4bd7824 */ /* 0x000fca00078e02bd */
[----:B------:R-:W-:-:S04]  /*43c0*/  LOP3.LUT R189, R189, R204, RZ, 0xfc, !PT ;  /* 0x000000ccbdbd7212 */ /* 0x000fc800078efcff */
[C---:B0-----:R-:W-:Y:S02]  /*43d0*/  LOP3.LUT R142, R189.reuse, 0x10, RZ, 0x3c, !PT ;  /* 0x00000010bd8e7812 */ /* 0x041fe400078e3cff */
[----:B-1----:R-:W-:Y:S01]  /*43e0*/  LOP3.LUT R141, R189, 0x20, RZ, 0x3c, !PT ;  /* 0x00000020bd8d7812 */ /* 0x002fe200078e3cff */
[----:B------:R-:W-:Y:S04]  /*43f0*/  STS.U8 [R189+UR10], R224 ;  /* 0x000000e0bd007988 */ /* 0x000fe8000800000a */
[----:B------:R-:W-:Y:S04]  /*4400*/  STS.U8 [R189+UR10+0x2], R191 ;  /* 0x000002bfbd007988 */ /* 0x000fe8000800000a */
[----:B------:R-:W-:Y:S04]  /*4410*/  STS.U8 [R189+UR10+0x4], R185 ;  /* 0x000004b9bd007988 */ /* 0x000fe8000800000a */
[----:B-----5:R-:W-:Y:S04]  /*4420*/  STS.U8 [R189+UR10+0x6], R190 ;  /* 0x000006bebd007988 */ /* 0x020fe8000800000a */
[----:B------:R-:W-:Y:S04]  /*4430*/  STS.U8 [R189+UR10+0x8], R230 ;  /* 0x000008e6bd007988 */ /* 0x000fe8000800000a */
[----:B------:R-:W-:Y:S04]  /*4440*/  STS.U8 [R189+UR10+0xa], R180 ;  /* 0x00000ab4bd007988 */ /* 0x000fe8000800000a */
[----:B------:R-:W-:Y:S04]  /*4450*/  STS.U8 [R189+UR10+0xc], R205 ;  /* 0x00000ccdbd007988 */ /* 0x000fe8000800000a */
[----:B------:R0:W-:Y:S01]  /*4460*/  STS.U8 [R189+UR10+0xe], R206 ;  /* 0x00000ecebd007988 */ /* 0x0001e2000800000a */
[----:B------:R-:W-:-:S03]  /*4470*/  LOP3.LUT R140, R0, 0x20, RZ, 0x3c, !PT ;  /* 0x00000020008c7812 */ /* 0x000fc600078e3cff */
[----:B------:R-:W-:Y:S04]  /*4480*/  STS.U8 [R142+UR10], R199 ;  /* 0x000000c78e007988 */ /* 0x000fe8000800000a */
[----:B------:R-:W-:Y:S01]  /*4490*/  STS.U8 [R142+UR10+0x2], R184 ;  /* 0x000002b88e007988 */ /* 0x000fe2000800000a */
[----:B0-----:R-:W-:-:S03]  /*44a0*/  LOP3.LUT R189, R189, 0x30, RZ, 0x3c, !PT ;  /* 0x00000030bdbd7812 */ /* 0x001fc600078e3cff */
[----:B------:R-:W-:Y:S04]  /*44b0*/  STS.U8 [R142+UR10+0x4], R234 ;  /* 0x000004ea8e007988 */ /* 0x000fe8000800000a */
[----:B------:R-:W-:Y:S04]  /*44c0*/  STS.U8 [R142+UR10+0x6], R233 ;  /* 0x000006e98e007988 */ /* 0x000fe8000800000a */
[----:B------:R-:W-:Y:S04]  /*44d0*/  STS.U8 [R142+UR10+0x8], R221 ;  /* 0x000008dd8e007988 */ /* 0x000fe8000800000a */
[----:B------:R-:W-:Y:S04]  /*44e0*/  STS.U8 [R142+UR10+0xa], R232 ;  /* 0x00000ae88e007988 */ /* 0x000fe8000800000a */
[----:B------:R-:W-:Y:S04]  /*44f0*/  STS.U8 [R142+UR10+0xc], R231 ;  /* 0x00000ce78e007988 */ /* 0x000fe8000800000a */
[----:B------:R-:W-:Y:S01]  /*4500*/  STS.U8 [R142+UR10+0xe], R229 ;  /* 0x00000ee58e007988 */ /* 0x000fe2000800000a */
[----:B------:R-:W-:-:S03]  /*4510*/  LOP3.LUT R143, R0, 0x30, RZ, 0x3c, !PT ;  /* 0x00000030008f7812 */ /* 0x000fc600078e3cff */
[----:B------:R-:W-:Y:S04]  /*4520*/  STS.U8 [R141+UR10], R228 ;  /* 0x000000e48d007988 */ /* 0x000fe8000800000a */
[----:B------:R-:W-:Y:S04]  /*4530*/  STS.U8 [R141+UR10+0x2], R227 ;  /* 0x000002e38d007988 */ /* 0x000fe8000800000a */
[----:B------:R-:W-:Y:S04]  /*4540*/  STS.U8 [R141+UR10+0x4], R226 ;  /* 0x000004e28d007988 */ /* 0x000fe8000800000a */
[----:B------:R-:W-:Y:S04]  /*4550*/  STS.U8 [R141+UR10+0x6], R225 ;  /* 0x000006e18d007988 */ /* 0x000fe8000800000a */
[----:B------:R-:W-:Y:S04]  /*4560*/  STS.U8 [R141+UR10+0x8], R210 ;  /* 0x000008d28d007988 */ /* 0x000fe8000800000a */
[----:B------:R-:W-:Y:S04]  /*4570*/  STS.U8 [R141+UR10+0xa], R223 ;  /* 0x00000adf8d007988 */ /* 0x000fe8000800000a */
[----:B------:R-:W-:Y:S04]  /*4580*/  STS.U8 [R141+UR10+0xc], R222 ;  /* 0x00000cde8d007988 */ /* 0x000fe8000800000a */
[----:B------:R0:W-:Y:S04]  /*4590*/  STS.U8 [R141+UR10+0xe], R220 ;  /* 0x00000edc8d007988 */ /* 0x0001e8000800000a */
[----:B------:R1:W-:Y:S01]  /*45a0*/  STS.U8 [R189+UR10], R219 ;  /* 0x000000dbbd007988 */ /* 0x0003e2000800000a */
[----:B0-----:R-:W-:-:S03]  /*45b0*/  LOP3.LUT R141, R0, 0x10, RZ, 0x3c, !PT ;  /* 0x00000010008d7812 */ /* 0x001fc600078e3cff */
[----:B------:R1:W-:Y:S04]  /*45c0*/  STS.U8 [R189+UR10+0x2], R218 ;  /* 0x000002dabd007988 */ /* 0x0003e8000800000a */
        /* <DEDUP_REMOVED lines=8> */
[----:B----4-:R1:W-:Y:S04]  /*4650*/  STS.U8 [R0+UR10+0x1400], R209 ;  /* 0x001400d100007988 */ /* 0x0103e8000800000a */
[----:B--2---:R1:W-:Y:S01]  /*4660*/  STS.U8 [R0+UR10+0x1600], R207 ;  /* 0x001600cf00007988 */ /* 0x0043e2000800000a */
[----:B------:R-:W-:Y:S01]  /*4670*/  UMOV UR20, UR4 ;  /* 0x0000000400147c82 */ /* 0x000fe20008000000 */
[----:B------:R-:W-:Y:S01]  /*4680*/  UMOV UR21, 0x80000020 ;  /* 0x8000002000157882 */ /* 0x000fe20000000000 */
[----:B------:R-:W-:Y:S01]  /*4690*/  UMOV UR22, UR6 ;  /* 0x0000000600167c82 */ /* 0x000fe20008000000 */
[----:B------:R-:W-:Y:S01]  /*46a0*/  UMOV UR23, 0x80000020 ;  /* 0x8000002000177882 */ /* 0x000fe20000000000 */
[----:B---3--:R1:W-:Y:S04]  /*46b0*/  STS.U8 [R0+UR10+0x1c00], R197 ;  /* 0x001c00c500007988 */ /* 0x0083e8000800000a */
        /* <DEDUP_REMOVED lines=26> */
[----:B------:R1:W-:Y:S01]  /*4860*/  STS.U8 [R143+UR10+0x1f80], R148 ;  /* 0x001f80948f007988 */ /* 0x0003e2000800000a */
[----:B------:R0:W-:Y:S06]  /*4870*/  MEMBAR.ALL.CTA ;  /* 0x0000000000007992 */ /* 0x0001ec0000008000 */
[----:B0-----:R-:W0:Y:S02]  /*4880*/  FENCE.VIEW.ASYNC.S ;  /* 0x00000000000073c6 */ /* 0x001e240000000000 */
[----:B0-----:R-:W-:Y:S06]  /*4890*/  BAR.SYNC.DEFER_BLOCKING 0x0 ;  /* 0x0000000000007b1d */ /* 0x001fec0000010000 */
[----:B------:R-:W-:-:S06]  /*48a0*/  WARPGROUP.ARRIVE ;  /* 0x00000000000079c5 */ /* 0x000fcc0000000000 */
[----:B------:R-:W-:Y:S01]  /*48b0*/  QGMMA.64x64x32.F32.E5M2.E5M2 R24, gdesc[UR20], R24 ;  /* 0x00e00000141879f3 */ /* 0x000fe20008703818 */
[----:B------:R-:W-:Y:S02]  /*48c0*/  USHF.R.S32.HI UR8, URZ, 0x1f, UR18 ;  /* 0x0000001f3f087899 */ /* 0x000fe40008011412 */
[----:B------:R-:W-:-:S04]  /*48d0*/  IADD3 R104, P5, R104, UR18, RZ ;  /* 0x0000001268687c10 */ /* 0x000fc8000ffbe0ff */
[----:B------:R-:W-:Y:S02]  /*48e0*/  IADD3.X R116, R116, UR8, RZ, P5, !PT ;  /* 0x0000000874747c10 */ /* 0x000fe4000affe4ff */
[----:B------:R-:W-:Y:S02]  /*48f0*/  IADD3 R117, P5, R117, UR18, RZ ;  /* 0x0000001275757c10 */ /* 0x000fe4000ffbe0ff */
[----:B------:R-:W-:Y:S02]  /*4900*/  IADD3 R68, P0, R68, UR18, RZ ;  /* 0x0000001244447c10 */ /* 0x000fe4000ff1e0ff */
[----:B------:R-:W-:Y:S02]  /*4910*/  IADD3 R100, P1, R100, UR18, RZ ;  /* 0x0000001264647c10 */ /* 0x000fe4000ff3e0ff */
[----:B------:R-:W-:Y:S02]  /*4920*/  IADD3 R101, P2, R101, UR18, RZ ;  /* 0x0000001265657c10 */ /* 0x000fe4000ff5e0ff */
[----:B------:R-:W-:-:S02]  /*4930*/  IADD3 R102, P3, R102, UR18, RZ ;  /* 0x0000001266667c10 */ /* 0x000fc4000ff7e0ff */
[----:B------:R-:W-:Y:S02]  /*4940*/  IADD3.X R130, R130, UR8, RZ, P5, !PT ;  /* 0x0000000882827c10 */ /* 0x000fe4000affe4ff */
[----:B------:R-:W-:Y:S01]  /*4950*/  IADD3 R131, P5, R131, UR18, RZ ;  /* 0x0000001283837c10 */ /* 0x000fe2000ffbe0ff */
[----:B------:R-:W-:Y:S01]  /*4960*/  QGMMA.64x64x32.F32.E5M2.E5M2 R24, gdesc[UR12], R24, gsb0 ;  /* 0x00e000000c1879f3 */ /* 0x000fe20008003818 */
[----:B------:R-:W-:Y:S02]  /*4970*/  IADD3 R103, P4, R103, UR18, RZ ;  /* 0x0000001267677c10 */ /* 0x000fe4000ff9e0ff */
[----:B------:R-:W-:Y:S02]  /*4980*/  IADD3.X R106, R106, UR8, RZ, P0, !PT ;  /* 0x000000086a6a7c10 */ /* 0x000fe400087fe4ff */
[----:B------:R-:W-:Y:S02]  /*4990*/  IADD3.X R108, R108, UR8, RZ, P1, !PT ;  /* 0x000000086c6c7c10 */ /* 0x000fe40008ffe4ff */
[----:B------:R-:W-:-:S02]  /*49a0*/  IADD3.X R110, R110, UR8, RZ, P2, !PT ;  /* 0x000000086e6e7c10 */ /* 0x000fc400097fe4ff */
[----:B------:R-:W-:Y:S02]  /*49b0*/  IADD3.X R112, R112, UR8, RZ, P3, !PT ;  /* 0x0000000870707c10 */ /* 0x000fe40009ffe4ff */
[----:B------:R-:W-:Y:S02]  /*49c0*/  IADD3 R105, P6, R105, UR18, RZ ;  /* 0x0000001269697c10 */ /* 0x000fe4000ffde0ff */
[----:B------:R-:W-:Y:S02]  /*49d0*/  IADD3 R107, P0, R107, UR18, RZ ;  /* 0x000000126b6b7c10 */ /* 0x000fe4000ff1e0ff */
[----:B------:R-:W-:Y:S02]  /*49e0*/  IADD3 R109, P1, R109, UR18, RZ ;  /* 0x000000126d6d7c10 */ /* 0x000fe4000ff3e0ff */
[----:B------:R-:W-:Y:S02]  /*49f0*/  IADD3 R111, P2, R111, UR18, RZ ;  /* 0x000000126f6f7c10 */ /* 0x000fe4000ff5e0ff */
[----:B------:R-:W-:Y:S01]  /*4a00*/  IADD3 R113, P3, R113, UR18, RZ ;  /* 0x0000001271717c10 */ /* 0x000fe2000ff7e0ff */
[----:B------:R-:W-:Y:S01]  /*4a10*/  VIADD R177, R177, 0xffffffff ;  /* 0xffffffffb1b17836 */ /* 0x000fe20000000000 */
[----:B------:R-:W-:-:S02]  /*4a20*/  IADD3.X R156, R156, UR8, RZ, P5, !PT ;  /* 0x000000089c9c7c10 */ /* 0x000fc4000affe4ff */
[----:B------:R-:W-:Y:S02]  /*4a30*/  IADD3.X R114, R114, UR8, RZ, P4, !PT ;  /* 0x0000000872727c10 */ /* 0x000fe4000a7fe4ff */
[----:B------:R-:W-:Y:S02]  /*4a40*/  IADD3 R157, P5, R157, UR18, RZ ;  /* 0x000000129d9d7c10 */ /* 0x000fe4000ffbe0ff */
[----:B------:R-:W-:Y:S02]  /*4a50*/  IADD3 R115, P4, R115, UR18, RZ ;  /* 0x0000001273737c10 */ /* 0x000fe4000ff9e0ff */
[----:B------:R-:W-:Y:S02]  /*4a60*/  IADD3.X R118, R118, UR8, RZ, P6, !PT ;  /* 0x0000000876767c10 */ /* 0x000fe4000b7fe4ff */
[----:B------:R-:W-:Y:S02]  /*4a70*/  IADD3.X R120, R120, UR8, RZ, P0, !PT ;  /* 0x0000000878787c10 */ /* 0x000fe400087fe4ff */
[----:B------:R-:W-:-:S02]  /*4a80*/  IADD3.X R122, R122, UR8, RZ, P1, !PT ;  /* 0x000000087a7a7c10 */ /* 0x000fc40008ffe4ff */
[----:B------:R-:W-:Y:S02]  /*4a90*/  IADD3.X R124, R124, UR8, RZ, P2, !PT ;  /* 0x000000087c7c7c10 */ /* 0x000fe400097fe4ff */
[----:B------:R-:W-:Y:S02]  /*4aa0*/  IADD3.X R126, R126, UR8, RZ, P3, !PT ;  /* 0x000000087e7e7c10 */ /* 0x000fe40009ffe4ff */
[----:B------:R-:W-:Y:S02]  /*4ab0*/  IADD3 R119, P6, R119, UR18, RZ ;  /* 0x0000001277777c10 */ /* 0x000fe4000ffde0ff */
[----:B------:R-:W-:Y:S02]  /*4ac0*/  IADD3 R121, P0, R121, UR18, RZ ;  /* 0x0000001279797c10 */ /* 0x000fe4000ff1e0ff */
[----:B------:R-:W-:Y:S02]  /*4ad0*/  IADD3 R123, P1, R123, UR18, RZ ;  /* 0x000000127b7b7c10 */ /* 0x000fe4000ff3e0ff */
[----:B------:R-:W-:-:S02]  /*4ae0*/  IADD3 R125, P2, R125, UR18, RZ ;  /* 0x000000127d7d7c10 */ /* 0x000fc4000ff5e0ff */
[----:B------:R-:W-:Y:S02]  /*4af0*/  IADD3 R127, P3, R127, UR18, RZ ;  /* 0x000000127f7f7c10 */ /* 0x000fe4000ff7e0ff */
[----:B------:R-:W-:Y:S02]  /*4b00*/  IADD3.X R169, R169, UR8, RZ, P5, !PT ;  /* 0x00000008a9a97c10 */ /* 0x000fe4000affe4ff */
[----:B------:R-:W-:Y:S02]  /*4b10*/  IADD3.X R128, R128, UR8, RZ, P4, !PT ;  /* 0x0000000880807c10 */ /* 0x000fe4000a7fe4ff */
[----:B------:R-:W-:Y:S02]  /*4b20*/  ISETP.NE.U32.AND P5, PT, R177, RZ, PT ;  /* 0x000000ffb100720c */ /* 0x000fe40003fa5070 */
[----:B------:R-:W-:Y:S02]  /*4b30*/  IADD3 R129, P4, R129, UR18, RZ ;  /* 0x0000001281817c10 */ /* 0x000fe4000ff9e0ff */
[----:B------:R-:W-:-:S02]  /*4b40*/  IADD3.X R132, R132, UR8, RZ, P6, !PT ;  /* 0x0000000884847c10 */ /* 0x000fc4000b7fe4ff */
[----:B------:R-:W-:Y:S02]  /*4b50*/  IADD3.X R134, R134, UR8, RZ, P0, !PT ;  /* 0x0000000886867c10 */ /* 0x000fe400087fe4ff */
[----:B------:R-:W-:Y:S02]  /*4b60*/  IADD3.X R136, R136, UR8, RZ, P1, !PT ;  /* 0x0000000888887c10 */ /* 0x000fe40008ffe4ff */
[----:B------:R-:W-:Y:S02]  /*4b70*/  IADD3.X R138, R138, UR8, RZ, P2, !PT ;  /* 0x000000088a8a7c10 */ /* 0x000fe400097fe4ff */
[----:B------:R-:W-:Y:S02]  /*4b80*/  IADD3.X R152, R152, UR8, RZ, P3, !PT ;  /* 0x0000000898987c10 */ /* 0x000fe40009ffe4ff */
[----:B------:R-:W-:Y:S02]  /*4b90*/  IADD3 R133, P6, R133, UR18, RZ ;  /* 0x0000001285857c10 */ /* 0x000fe4000ffde0ff */
[----:B------:R-:W-:-:S02]  /*4ba0*/  IADD3 R135, P0, R135, UR18, RZ ;  /* 0x0000001287877c10 */ /* 0x000fc4000ff1e0ff */
[----:B------:R-:W-:Y:S02]  /*4bb0*/  IADD3 R137, P1, R137, UR18, RZ ;  /* 0x0000001289897c10 */ /* 0x000fe4000ff3e0ff */
[----:B------:R-:W-:Y:S02]  /*4bc0*/  IADD3 R139, P2, R139, UR18, RZ ;  /* 0x000000128b8b7c10 */ /* 0x000fe4000ff5e0ff */
[----:B------:R-:W-:Y:S02]  /*4bd0*/  IADD3 R153, P3, R153, UR18, RZ ;  /* 0x0000001299997c10 */ /* 0x000fe4000ff7e0ff */
[----:B------:R-:W-:Y:S02]  /*4be0*/  IADD3.X R154, R154, UR8, RZ, P4, !PT ;  /* 0x000000089a9a7c10 */ /* 0x000fe4000a7fe4ff */
        /* <DEDUP_REMOVED lines=11> */
[----:B------:R-:W-:Y:S01]  /*4ca0*/  IADD3.X R168, R168, UR8, RZ, P4, !PT ;  /* 0x00000008a8a87c10 */ /* 0x000fe2000a7fe4ff */
[----:B------:R-:W-:Y:S01]  /*4cb0*/  UIADD3 UR11, UR11, -0x40, URZ ;  /* 0xffffffc00b0b7890 */ /* 0x000fe2000fffe03f */
[----:B------:R-:W-:Y:S01]  /*4cc0*/  IADD3 R170, P4, R69, R170, RZ ;  /* 0x000000aa45aa7210 */ /* 0x000fe20007f9e0ff */
[----:B------:R-:W-:Y:S02]  /*4cd0*/  WARPGROUP.DEPBAR.LE gsb0, 0x0 ;  /* 0x00008000000079c5 */ /* 0x000fe40000010000 */
[----:B------:R-:W-:-:S02]  /*4ce0*/  IADD3.X R171, R171, UR8, RZ, P6, !PT ;  /* 0x00000008abab7c10 */ /* 0x000fc4000b7fe4ff */
[----:B------:R-:W-:Y:S02]  /*4cf0*/  IADD3.X R172, R172, UR8, RZ, P0, !PT ;  /* 0x00000008acac7c10 */ /* 0x000fe400087fe4ff */
[----:B------:R-:W-:Y:S02]  /*4d00*/  IADD3.X R173, R173, UR8, RZ, P1, !PT ;  /* 0x00000008adad7c10 */ /* 0x000fe40008ffe4ff */
[----:B------:R-:W-:Y:S02]  /*4d10*/  IADD3.X R174, R174, UR8, RZ, P2, !PT ;  /* 0x00000008aeae7c10 */ /* 0x000fe400097fe4ff */
[----:B------:R-:W-:Y:S02]  /*4d20*/  IADD3.X R175, R175, UR8, RZ, P3, !PT ;  /* 0x00000008afaf7c10 */ /* 0x000fe40009ffe4ff */
[----:B------:R-:W-:Y:S01]  /*4d30*/  LEA.HI.X.SX32 R176, R69, R176, 0x1, P4 ;  /* 0x000000b045b07211 */ /* 0x000fe200020f0eff */
[----:B-1----:R-:W-:Y:S06]  /*4d40*/  @P5 BRA `(.L_x_2) ;  /* 0xffffffe000745947 */ /* 0x002fec000383ffff */
.L_x_1:
[----:B------:R-:W0:Y:S01]  /*4d50*/  S2R R69, SR_TID.X ;  /* 0x0000000000457919 */ /* 0x000e220000002100 */
[----:B------:R-:W-:Y:S01]  /*4d60*/  F2FP.SATFINITE.E5M2.F32.PACK_AB_MERGE_C R24, R25, R24, RZ ;  /* 0x000000181918723e */ /* 0x000fe200048060ff */
[----:B------:R-:W-:Y:S01]  /*4d70*/  ULDC.64 UR6, c[0x0][0x228] ;  /* 0x00008a0000067ab9 */ /* 0x000fe20000000a00 */
[----:B------:R-:W-:Y:S01]  /*4d80*/  F2FP.SATFINITE.E5M2.F32.PACK_AB_MERGE_C R28, R29, R28, RZ ;  /* 0x0000001c1d1c723e */ /* 0x000fe200048060ff */
[----:B------:R-:W-:Y:S01]  /*4d90*/  ULDC UR4, c[0x0][0x244] ;  /* 0x0000910000047ab9 */ /* 0x000fe20000000800 */
[----:B------:R-:W-:Y:S02]  /*4da0*/  F2FP.SATFINITE.E5M2.F32.PACK_AB_MERGE_C R26, R27, R26, RZ ;  /* 0x0000001a1b1a723e */ /* 0x000fe400048060ff */
[----:B------:R-:W-:Y:S02]  /*4db0*/  F2FP.SATFINITE.E5M2.F32.PACK_AB_MERGE_C R30, R31, R30, RZ ;  /* 0x0000001e1f1e723e */ /* 0x000fe400048060ff */
[----:B------:R-:W-:Y:S02]  /*4dc0*/  F2FP.SATFINITE.E5M2.F32.PACK_AB_MERGE_C R32, R33, R32, RZ ;  /* 0x000000202120723e */ /* 0x000fe400048060ff */
[----:B------:R-:W-:-:S02]  /*4dd0*/  F2FP.SATFINITE.E5M2.F32.PACK_AB_MERGE_C R34, R35, R34, RZ ;  /* 0x000000222322723e */ /* 0x000fc400048060ff */
[----:B------:R-:W-:Y:S02]  /*4de0*/  LOP3.LUT R25, R24, 0xffff, RZ, 0xc0, !PT ;  /* 0x0000ffff18197812 */ /* 0x000fe400078ec0ff */
[----:B------:R-:W-:Y:S02]  /*4df0*/  LOP3.LUT R68, R28, 0xffff, RZ, 0xc0, !PT ;  /* 0x0000ffff1c447812 */ /* 0x000fe400078ec0ff */
[----:B------:R-:W-:Y:S02]  /*4e00*/  F2FP.SATFINITE.E5M2.F32.PACK_AB_MERGE_C R36, R37, R36, RZ ;  /* 0x000000242524723e */ /* 0x000fe400048060ff */
[----:B------:R-:W-:Y:S02]  /*4e10*/  LOP3.LUT R33, R26, 0xffff, RZ, 0xc0, !PT ;  /* 0x0000ffff1a217812 */ /* 0x000fe400078ec0ff */
[----:B------:R-:W-:Y:S02]  /*4e20*/  LOP3.LUT R70, R30, 0xffff, RZ, 0xc0, !PT ;  /* 0x0000ffff1e467812 */ /* 0x000fe400078ec0ff */
[----:B------:R-:W-:-:S02]  /*4e30*/  LOP3.LUT R35, R32, 0xffff, RZ, 0xc0, !PT ;  /* 0x0000ffff20237812 */ /* 0x000fc400078ec0ff */
[----:B------:R-:W-:Y:S02]  /*4e40*/  LOP3.LUT R37, R34, 0xffff, RZ, 0xc0, !PT ;  /* 0x0000ffff22257812 */ /* 0x000fe400078ec0ff */
[----:B------:R-:W-:Y:S02]  /*4e50*/  SHF.R.U32.HI R24, RZ, 0x8, R25 ;  /* 0x00000008ff187819 */ /* 0x000fe40000011619 */
[--C-:B------:R-:W-:Y:S02]  /*4e60*/  PRMT R28, R25, 0x3340, R68.reuse ;  /* 0x00003340191c7816 */ /* 0x100fe40000000044 */
[----:B------:R-:W-:Y:S01]  /*4e70*/  SHF.R.U32.HI R25, RZ, 0x8, R68 ;  /* 0x00000008ff197819 */ /* 0x000fe20000011644 */
[----:B0-----:R-:W-:Y:S01]  /*4e80*/  IMAD.SHL.U32 R26, R69, 0x10, RZ ;  /* 0x00000010451a7824 */ /* 0x001fe200078e00ff */
[--C-:B------:R-:W-:Y:S01]  /*4e90*/  PRMT R29, R35, 0x3340, R0.reuse ;  /* 0x00003340231d7816 */ /* 0x100fe20000000000 */
[----:B------:R-:W-:Y:S01]  /*4ea0*/  IMAD.SHL.U32 R27, R69, 0x80, RZ ;  /* 0x00000080451b7824 */ /* 0x000fe200078e00ff */
[----:B------:R-:W-:-:S02]  /*4eb0*/  PRMT R31, R37, 0x3340, R0 ;  /* 0x00003340251f7816 */ /* 0x000fc40000000000 */
[----:B------:R-:W-:Y:S02]  /*4ec0*/  PRMT R30, R33, 0x3340, R70 ;  /* 0x00003340211e7816 */ /* 0x000fe40000000046 */
[----:B------:R-:W-:Y:S02]  /*4ed0*/  LOP3.LUT R26, R26, 0x70, RZ, 0xc0, !PT ;  /* 0x000000701a1a7812 */ /* 0x000fe400078ec0ff */
[----:B------:R-:W-:Y:S02]  /*4ee0*/  LOP3.LUT R27, R27, 0x400, RZ, 0xc0, !PT ;  /* 0x000004001b1b7812 */ /* 0x000fe400078ec0ff */
[----:B------:R-:W-:Y:S02]  /*4ef0*/  LOP3.LUT R25, R25, 0xffff, RZ, 0xc0, !PT ;  /* 0x0000ffff19197812 */ /* 0x000fe400078ec0ff */
[----:B------:R-:W-:Y:S02]  /*4f00*/  LOP3.LUT R24, R24, 0xffff, RZ, 0xc0, !PT ;  /* 0x0000ffff18187812 */ /* 0x000fe400078ec0ff */
[----:B------:R-:W-:-:S02]  /*4f10*/  PRMT R29, R28, 0x5410, R29 ;  /* 0x000054101c1d7816 */ /* 0x000fc4000000001d */
[----:B------:R-:W-:Y:S02]  /*4f20*/  PRMT R31, R30, 0x5410, R31 ;  /* 0x000054101e1f7816 */ /* 0x000fe4000000001f */
[----:B------:R-:W-:Y:S02]  /*4f30*/  IADD3 R28, R27, UR10, R26 ;  /* 0x0000000a1b1c7c10 */ /* 0x000fe4000fffe01a */
[----:B------:R-:W-:Y:S02]  /*4f40*/  PRMT R30, R24, 0x3340, R25 ;  /* 0x00003340181e7816 */ /* 0x000fe40000000019 */
[----:B------:R-:W-:Y:S02]  /*4f50*/  SHF.R.U32.HI R26, RZ, 0x8, R35 ;  /* 0x00000008ff1a7819 */ /* 0x000fe40000011623 */
[----:B------:R-:W-:Y:S02]  /*4f60*/  SHF.R.U32.HI R25, RZ, 0x8, R70 ;  /* 0x00000008ff197819 */ /* 0x000fe40000011646 */
[----:B------:R-:W-:-:S02]  /*4f70*/  SHF.R.U32.HI R24, RZ, 0x8, R33 ;  /* 0x00000008ff187819 */ /* 0x000fc40000011621 */
[----:B------:R-:W-:Y:S02]  /*4f80*/  SHF.R.U32.HI R27, RZ, 0x8, R37 ;  /* 0x00000008ff1b7819 */ /* 0x000fe40000011625 */
[----:B------:R-:W-:Y:S02]  /*4f90*/  LOP3.LUT R26, R26, 0xffff, RZ, 0xc0, !PT ;  /* 0x0000ffff1a1a7812 */ /* 0x000fe400078ec0ff */
[----:B------:R-:W-:Y:S02]  /*4fa0*/  LOP3.LUT R32, R25, 0xffff, RZ, 0xc0, !PT ;  /* 0x0000ffff19207812 */ /* 0x000fe400078ec0ff */
[----:B------:R-:W-:Y:S02]  /*4fb0*/  LOP3.LUT R33, R24, 0xffff, RZ, 0xc0, !PT ;  /* 0x0000ffff18217812 */ /* 0x000fe400078ec0ff */
[----:B------:R-:W-:Y:S02]  /*4fc0*/  LOP3.LUT R27, R27, 0xffff, RZ, 0xc0, !PT ;  /* 0x0000ffff1b1b7812 */ /* 0x000fe400078ec0ff */
[----:B------:R-:W-:-:S02]  /*4fd0*/  F2FP.SATFINITE.E5M2.F32.PACK_AB_MERGE_C R38, R39, R38, RZ ;  /* 0x000000262726723e */ /* 0x000fc400048060ff */
[----:B------:R-:W-:Y:S02]  /*4fe0*/  PRMT R25, R26, 0x3340, R1 ;  /* 0x000033401a197816 */ /* 0x000fe40000000001 */
[----:B------:R-:W-:Y:S02]  /*4ff0*/  PRMT R32, R33, 0x3340, R32 ;  /* 0x0000334021207816 */ /* 0x000fe40000000020 */
[----:B------:R-:W-:Y:S02]  /*5000*/  PRMT R27, R27, 0x3340, R0 ;  /* 0x000033401b1b7816 */ /* 0x000fe40000000000 */
[----:B------:R-:W-:Y:S02]  /*5010*/  LOP3.LUT R67, R67, 0x380, RZ, 0xc0, !PT ;  /* 0x0000038043437812 */ /* 0x000fe400078ec0ff */
[----:B------:R-:W-:Y:S02]  /*5020*/  LOP3.LUT R36, R36, 0xffff, RZ, 0xc0, !PT ;  /* 0x0000ffff24247812 */ /* 0x000fe400078ec0ff */
[----:B------:R-:W-:Y:S01]  /*5030*/  PRMT R25, R30, 0x5410, R25 ;  /* 0x000054101e197816 */ /* 0x000fe20000000019 */
[----:B------:R-:W-:Y:S01]  /*5040*/  IMAD.IADD R67, R67, 0x1, R28 ;  /* 0x0000000143437824 */ /* 0x000fe200078e021c */
[----:B------:R-:W-:-:S02]  /*5050*/  LOP3.LUT R38, R38, 0xffff, RZ, 0xc0, !PT ;  /* 0x0000ffff26267812 */ /* 0x000fc400078ec0ff */
[----:B------:R-:W-:Y:S02]  /*5060*/  PRMT R27, R32, 0x5410, R27 ;  /* 0x00005410201b7816 */ /* 0x000fe4000000001b */
[--C-:B------:R-:W-:Y:S02]  /*5070*/  PRMT R24, R29, 0x4210, R36.reuse ;  /* 0x000042101d187816 */ /* 0x100fe40000000024 */
[----:B------:R-:W-:Y:S02]  /*5080*/  PRMT R25, R25, 0x5210, R36 ;  /* 0x0000521019197816 */ /* 0x000fe40000000024 */
[--C-:B------:R-:W-:Y:S02]  /*5090*/  PRMT R26, R31, 0x4210, R38.reuse ;  /* 0x000042101f1a7816 */ /* 0x100fe40000000026 */
[----:B------:R-:W-:Y:S01]  /*50a0*/  PRMT R27, R27, 0x5210, R38 ;  /* 0x000052101b1b7816 */ /* 0x000fe20000000026 */
[----:B------:R-:W-:Y:S01]  /*50b0*/  BAR.SYNC.DEFER_BLOCKING 0x0 ;  /* 0x0000000000007b1d */ /* 0x000fe20000010000 */
[----:B------:R-:W-:-:S02]  /*50c0*/  F2FP.SATFINITE.E5M2.F32.PACK_AB_MERGE_C R48, R49, R48, RZ ;  /* 0x000000303130723e */ /* 0x000fc400048060ff */
[----:B------:R-:W-:Y:S02]  /*50d0*/  F2FP.SATFINITE.E5M2.F32.PACK_AB_MERGE_C R50, R51, R50, RZ ;  /* 0x000000323332723e */ /* 0x000fe400048060ff */
[----:B------:R-:W-:Y:S02]  /*50e0*/  F2FP.SATFINITE.E5M2.F32.PACK_AB_MERGE_C R40, R41, R40, RZ ;  /* 0x000000282928723e */ /* 0x000fe400048060ff */
[----:B------:R-:W-:Y:S02]  /*50f0*/  F2FP.SATFINITE.E5M2.F32.PACK_AB_MERGE_C R42, R43, R42, RZ ;  /* 0x0000002a2b2a723e */ /* 0x000fe400048060ff */
[----:B------:R-:W-:Y:S02]  /*5100*/  F2FP.SATFINITE.E5M2.F32.PACK_AB_MERGE_C R44, R45, R44, RZ ;  /* 0x0000002c2d2c723e */ /* 0x000fe400048060ff */
[----:B------:R-:W-:Y:S02]  /*5110*/  F2FP.SATFINITE.E5M2.F32.PACK_AB_MERGE_C R46, R47, R46, RZ ;  /* 0x0000002e2f2e723e */ /* 0x000fe400048060ff */
[----:B------:R-:W-:-:S02]  /*5120*/  LOP3.LUT R43, R48, 0xffff, RZ, 0xc0, !PT ;  /* 0x0000ffff302b7812 */ /* 0x000fc400078ec0ff */
[----:B------:R-:W-:Y:S02]  /*5130*/  LOP3.LUT R45, R50, 0xffff, RZ, 0xc0, !PT ;  /* 0x0000ffff322d7812 */ /* 0x000fe400078ec0ff */
[----:B------:R-:W-:Y:S02]  /*5140*/  LOP3.LUT R40, R40, 0xffff, RZ, 0xc0, !PT ;  /* 0x0000ffff28287812 */ /* 0x000fe400078ec0ff */
[----:B------:R-:W-:Y:S02]  /*5150*/  LOP3.LUT R42, R42, 0xffff, RZ, 0xc0, !PT ;  /* 0x0000ffff2a2a7812 */ /* 0x000fe400078ec0ff */
[----:B------:R-:W-:Y:S02]  /*5160*/  LOP3.LUT R39, R44, 0xffff, RZ, 0xc0, !PT ;  /* 0x0000ffff2c277812 */ /* 0x000fe400078ec0ff */
[----:B------:R-:W-:Y:S01]  /*5170*/  LOP3.LUT R41, R46, 0xffff, RZ, 0xc0, !PT ;  /* 0x0000ffff2e297812 */ /* 0x000fe200078ec0ff */
[----:B------:R-:W-:Y:S01]  /*5180*/  STSM.16.M88.4 [R67], R24 ;  /* 0x0000001843007844 */ /* 0x000fe20000000200 */
[----:B------:R-:W-:-:S02]  /*5190*/  LEA R33, R0, UR10, 0x4 ;  /* 0x0000000a00217c11 */ /* 0x000fc4000f8e20ff */
[--C-:B------:R-:W-:Y:S01]  /*51a0*/  PRMT R29, R43, 0x3340, R0.reuse ;  /* 0x000033402b1d7816 */ /* 0x100fe20000000000 */
[----:B------:R-:W-:Y:S01]  /*51b0*/  BAR.SYNC.DEFER_BLOCKING 0x0 ;  /* 0x0000000000007b1d */ /* 0x000fe20000010000 */
[----:B------:R-:W-:Y:S02]  /*51c0*/  PRMT R31, R45, 0x3340, R0 ;  /* 0x000033402d1f7816 */ /* 0x000fe40000000000 */
[----:B------:R-:W-:Y:S02]  /*51d0*/  PRMT R0, R40, 0x3340, R39 ;  /* 0x0000334028007816 */ /* 0x000fe40000000027 */
[----:B------:R-:W-:Y:S02]  /*51e0*/  PRMT R28, R42, 0x3340, R41 ;  /* 0x000033402a1c7816 */ /* 0x000fe40000000029 */
[----:B------:R-:W-:Y:S02]  /*51f0*/  PRMT R35, R0, 0x5410, R29 ;  /* 0x0000541000237816 */ /* 0x000fe4000000001d */
[----:B------:R-:W-:-:S02]  /*5200*/  PRMT R37, R28, 0x5410, R31 ;  /* 0x000054101c257816 */ /* 0x000fc4000000001f */
[----:B------:R-:W-:Y:S02]  /*5210*/  SHF.R.U32.HI R0, RZ, 0x8, R40 ;  /* 0x00000008ff007819 */ /* 0x000fe40000011628 */
[----:B------:R-:W-:Y:S02]  /*5220*/  SHF.R.U32.HI R29, RZ, 0x8, R39 ;  /* 0x00000008ff1d7819 */ /* 0x000fe40000011627 */
[----:B------:R-:W-:Y:S02]  /*5230*/  SHF.R.U32.HI R31, RZ, 0x8, R43 ;  /* 0x00000008ff1f7819 */ /* 0x000fe4000001162b */
[----:B------:R-:W-:Y:S02]  /*5240*/  SHF.R.U32.HI R28, RZ, 0x8, R42 ;  /* 0x00000008ff1c7819 */ /* 0x000fe4000001162a */
[----:B------:R-:W-:Y:S02]  /*5250*/  SHF.R.U32.HI R30, RZ, 0x8, R41 ;  /* 0x00000008ff1e7819 */ /* 0x000fe40000011629 */
[----:B------:R-:W-:-:S02]  /*5260*/  SHF.R.U32.HI R32, RZ, 0x8, R45 ;  /* 0x00000008ff207819 */ /* 0x000fc4000001162d */
[----:B------:R-:W-:Y:S01]  /*5270*/  LOP3.LUT R29, R29, 0xffff, RZ, 0xc0, !PT ;  /* 0x0000ffff1d1d7812 */ /* 0x000fe200078ec0ff */
[----:B------:R-:W0:Y:S01]  /*5280*/  LDS.128 R24, [R33] ;  /* 0x0000000021187984 */ /* 0x000e220000000c00 */
[----:B------:R-:W-:Y:S02]  /*5290*/  LOP3.LUT R0, R0, 0xffff, RZ, 0xc0, !PT ;  /* 0x0000ffff00007812 */ /* 0x000fe400078ec0ff */
[----:B------:R-:W-:Y:S02]  /*52a0*/  LOP3.LUT R31, R31, 0xffff, RZ, 0xc0, !PT ;  /* 0x0000ffff1f1f7812 */ /* 0x000fe400078ec0ff */
[----:B------:R-:W-:Y:S02]  /*52b0*/  LOP3.LUT R30, R30, 0xffff, RZ, 0xc0, !PT ;  /* 0x0000ffff1e1e7812 */ /* 0x000fe400078ec0ff */
[----:B------:R-:W-:Y:S02]  /*52c0*/  LOP3.LUT R39, R28, 0xffff, RZ, 0xc0, !PT ;  /* 0x0000ffff1c277812 */ /* 0x000fe400078ec0ff */
[----:B------:R-:W-:-:S02]  /*52d0*/  LOP3.LUT R32, R32, 0xffff, RZ, 0xc0, !PT ;  /* 0x0000ffff20207812 */ /* 0x000fc400078ec0ff */
[----:B------:R-:W-:Y:S02]  /*52e0*/  PRMT R0, R0, 0x3340, R29 ;  /* 0x0000334000007816 */ /* 0x000fe4000000001d */
[----:B------:R-:W-:Y:S02]  /*52f0*/  PRMT R31, R31, 0x3340, R2 ;  /* 0x000033401f1f7816 */ /* 0x000fe40000000002 */
[----:B------:R-:W-:Y:S02]  /*5300*/  PRMT R30, R39, 0x3340, R30 ;  /* 0x00003340271e7816 */ /* 0x000fe4000000001e */
[----:B------:R-:W-:Y:S02]  /*5310*/  F2FP.SATFINITE.E5M2.F32.PACK_AB_MERGE_C R52, R53, R52, RZ ;  /* 0x000000343534723e */ /* 0x000fe400048060ff */
[----:B------:R-:W-:Y:S02]  /*5320*/  F2FP.SATFINITE.E5M2.F32.PACK_AB_MERGE_C R54, R55, R54, RZ ;  /* 0x000000363736723e */ /* 0x000fe400048060ff */
[----:B------:R-:W-:-:S02]  /*5330*/  PRMT R39, R32, 0x3340, R1 ;  /* 0x0000334020277816 */ /* 0x000fc40000000001 */
[----:B------:R-:W-:Y:S02]  /*5340*/  PRMT R29, R0, 0x5410, R31 ;  /* 0x00005410001d7816 */ /* 0x000fe4000000001f */
[----:B------:R-:W-:Y:S02]  /*5350*/  LOP3.LUT R52, R52, 0xffff, RZ, 0xc0, !PT ;  /* 0x0000ffff34347812 */ /* 0x000fe400078ec0ff */
[----:B------:R-:W-:Y:S02]  /*5360*/  LOP3.LUT R54, R54, 0xffff, RZ, 0xc0, !PT ;  /* 0x0000ffff36367812 */ /* 0x000fe400078ec0ff */
[----:B------:R-:W-:Y:S02]  /*5370*/  PRMT R31, R30, 0x5410, R39 ;  /* 0x000054101e1f7816 */ /* 0x000fe40000000027 */
[--C-:B------:R-:W-:Y:S02]  /*5380*/  PRMT R28, R35, 0x4210, R52.reuse ;  /* 0x00004210231c7816 */ /* 0x100fe40000000034 */
[----:B------:R-:W-:-:S02]  /*5390*/  PRMT R29, R29, 0x5210, R52 ;  /* 0x000052101d1d7816 */ /* 0x000fc40000000034 */
[--C-:B------:R-:W-:Y:S02]  /*53a0*/  PRMT R30, R37, 0x4210, R54.reuse ;  /* 0x00004210251e7816 */ /* 0x100fe40000000036 */
[----:B------:R-:W-:Y:S01]  /*53b0*/  PRMT R31, R31, 0x5210, R54 ;  /* 0x000052101f1f7816 */ /* 0x000fe20000000036 */
[----:B------:R-:W-:Y:S01]  /*53c0*/  BAR.SYNC.DEFER_BLOCKING 0x0 ;  /* 0x0000000000007b1d */ /* 0x000fe20000010000 */
[C---:B------:R-:W-:Y:S01]  /*53d0*/  ISETP.GE.AND P0, PT, R66.reuse, UR6, PT ;  /* 0x0000000642007c0c */ /* 0x040fe2000bf06270 */
[----:B------:R-:W-:Y:S01]  /*53e0*/  IMAD R66, R66, UR4, RZ ;  /* 0x0000000442427c24 */ /* 0x000fe2000f8e02ff */
[----:B0-----:R-:W-:Y:S02]  /*53f0*/  PRMT R37, R25, 0x7773, RZ ;  /* 0x0000777319257816 */ /* 0x001fe400000000ff */
[C---:B------:R-:W-:Y:S01]  /*5400*/  ISETP.LT.AND P4, PT, R2.reuse, UR7, !P0 ;  /* 0x0000000702007c0c */ /* 0x040fe2000c781270 */
[----:B------:R-:W-:Y:S01]  /*5410*/  ULDC UR6, c[0x0][0x248] ;  /* 0x0000920000067ab9 */ /* 0x000fe20000000800 */
[----:B------:R-:W-:Y:S01]  /*5420*/  ULDC.64 UR4, c[0x0][0x220] ;  /* 0x0000880000047ab9 */ /* 0x000fe20000000a00 */
[----:B------:R-:W-:Y:S01]  /*5430*/  IMAD R0, R2, UR6, RZ ;  /* 0x0000000602007c24 */ /* 0x000fe2000f8e02ff */
[----:B------:R-:W-:-:S02]  /*5440*/  IADD3 R32, P1, R66, UR4, RZ ;  /* 0x0000000442207c10 */ /* 0x000fc4000ff3e0ff */
[C---:B------:R-:W-:Y:S02]  /*5450*/  PRMT R45, R25.reuse, 0x7772, RZ ;  /* 0x00007772192d7816 */ /* 0x040fe400000000ff */
[----:B------:R-:W-:Y:S02]  /*5460*/  LEA.HI.X.SX32 R66, R66, UR5, 0x1, P1 ;  /* 0x0000000542427c11 */ /* 0x000fe400088f0eff */
[----:B------:R-:W-:Y:S02]  /*5470*/  IADD3 R2, P2, R0, R32, RZ ;  /* 0x0000002000027210 */ /* 0x000fe40007f5e0ff */
[C---:B------:R-:W-:Y:S02]  /*5480*/  PRMT R53, R25.reuse, 0x7771, RZ ;  /* 0x0000777119357816 */ /* 0x040fe400000000ff */
[----:B------:R-:W-:Y:S01]  /*5490*/  PRMT R71, R25, 0x7770, RZ ;  /* 0x0000777019477816 */ /* 0x000fe200000000ff */
[C---:B------:R-:W-:Y:S01]  /*54a0*/  IMAD R25, R3.reuse, UR6, RZ ;  /* 0x0000000603197c24 */ /* 0x040fe2000f8e02ff */
[----:B------:R-:W-:-:S02]  /*54b0*/  ISETP.LT.AND P3, PT, R3, UR7, !P0 ;  /* 0x0000000703007c0c */ /* 0x000fc4000c761270 */
[----:B------:R-:W-:Y:S01]  /*54c0*/  PRMT R73, R24, 0x7770, RZ ;  /* 0x0000777018497816 */ /* 0x000fe200000000ff */
[----:B------:R0:W-:Y:S01]  /*54d0*/  STSM.16.M88.4 [R67], R28 ;  /* 0x0000001c43007844 */ /* 0x0001e20000000200 */
[----:B------:R-:W-:Y:S01]  /*54e0*/  LEA.HI.X.SX32 R3, R0, R66, 0x1, P2 ;  /* 0x0000004200037211 */ /* 0x000fe200010f0eff */
[C---:B------:R-:W-:Y:S01]  /*54f0*/  IMAD R0, R4.reuse, UR6, RZ ;  /* 0x0000000604007c24 */ /* 0x040fe2000f8e02ff */
[C---:B------:R-:W-:Y:S01]  /*5500*/  PRMT R41, R27.reuse, 0x7772, RZ ;  /* 0x000077721b297816 */ /* 0x040fe200000000ff */
[----:B------:R-:W-:Y:S01]  /*5510*/  BAR.SYNC.DEFER_BLOCKING 0x0 ;  /* 0x0000000000007b1d */ /* 0x000fe20000010000 */
[----:B------:R-:W-:Y:S02]  /*5520*/  PRMT R49, R27, 0x7771, RZ ;  /* 0x000077711b317816 */ /* 0x000fe400000000ff */
[----:B------:R-:W-:Y:S02]  /*5530*/  ISETP.LT.AND P1, PT, R4, UR7, !P0 ;  /* 0x0000000704007c0c */ /* 0x000fe4000c721270 */
[----:B------:R-:W-:-:S02]  /*5540*/  ISETP.LT.AND P2, PT, R5, UR7, !P0 ;  /* 0x0000000705007c0c */ /* 0x000fc4000c741270 */
[----:B------:R-:W-:Y:S02]  /*5550*/  IADD3 R4, P6, R25, R32, RZ ;  /* 0x0000002019047210 */ /* 0x000fe40007fde0ff */
[C---:B------:R-:W-:Y:S02]  /*5560*/  PRMT R39, R24.reuse, 0x7773, RZ ;  /* 0x0000777318277816 */ /* 0x040fe400000000ff */
[C---:B------:R-:W-:Y:S02]  /*5570*/  PRMT R47, R24.reuse, 0x7772, RZ ;  /* 0x00007772182f7816 */ /* 0x040fe400000000ff */
[C---:B0-----:R-:W-:Y:S02]  /*5580*/  PRMT R31, R27.reuse, 0x7773, RZ ;  /* 0x000077731b1f7816 */ /* 0x041fe400000000ff */
[----:B------:R-:W-:Y:S01]  /*5590*/  PRMT R67, R27, 0x7770, RZ ;  /* 0x000077701b437816 */ /* 0x000fe200000000ff */
[----:B------:R-:W-:Y:S01]  /*55a0*/  IMAD R27, R5, UR6, RZ ;  /* 0x00000006051b7c24 */ /* 0x000fe2000f8e02ff */
[----:B------:R-:W-:-:S02]  /*55b0*/  PRMT R55, R24, 0x7771, RZ ;  /* 0x0000777118377816 */ /* 0x000fc400000000ff */
[C---:B------:R-:W-:Y:S02]  /*55c0*/  PRMT R35, R26.reuse, 0x7773, RZ ;  /* 0x000077731a237816 */ /* 0x040fe400000000ff */
[C---:B------:R-:W-:Y:S02]  /*55d0*/  PRMT R43, R26.reuse, 0x7772, RZ ;  /* 0x000077721a2b7816 */ /* 0x040fe400000000ff */
[C---:B------:R-:W-:Y:S01]  /*55e0*/  PRMT R51, R26.reuse, 0x7771, RZ ;  /* 0x000077711a337816 */ /* 0x040fe200000000ff */
[----:B------:R0:W-:Y:S01]  /*55f0*/  @P4 STG.E.U8 desc[UR16][R2.64], R73 ;  /* 0x0000004902004986 */ /* 0x0001e2000c101110 */
[----:B------:R-:W-:Y:S02]  /*5600*/  PRMT R69, R26, 0x7770, RZ ;  /* 0x000077701a457816 */ /* 0x000fe400000000ff */
[-C--:B------:R-:W-:Y:S02]  /*5610*/  IADD3 R24, P4, R0, R32.reuse, RZ ;  /* 0x0000002000187210 */ /* 0x080fe40007f9e0ff */
[----:B------:R-:W-:-:S02]  /*5620*/  IADD3 R26, P5, R27, R32, RZ ;  /* 0x000000201b1a7210 */ /* 0x000fc40007fbe0ff */
[-C--:B------:R-:W-:Y:S02]  /*5630*/  LEA.HI.X.SX32 R5, R25, R66.reuse, 0x1, P6 ;  /* 0x0000004219057211 */ /* 0x080fe400030f0eff */
[C---:B------:R-:W-:Y:S01]  /*5640*/  ISETP.LT.AND P6, PT, R6.reuse, UR7, !P0 ;  /* 0x0000000706007c0c */ /* 0x040fe2000c7c1270 */
[----:B------:R-:W-:Y:S01]  /*5650*/  IMAD R6, R6, UR6, RZ ;  /* 0x0000000606067c24 */ /* 0x000fe2000f8e02ff */
[-C--:B------:R-:W-:Y:S01]  /*5660*/  LEA.HI.X.SX32 R25, R0, R66.reuse, 0x1, P4 ;  /* 0x0000004200197211 */ /* 0x080fe200020f0eff */
[----:B------:R1:W-:Y:S01]  /*5670*/  @P3 STG.E.U8 desc[UR16][R4.64], R71 ;  /* 0x0000004704003986 */ /* 0x0003e2000c101110 */
[----:B------:R-:W-:Y:S01]  /*5680*/  LEA.HI.X.SX32 R27, R27, R66, 0x1, P5 ;  /* 0x000000421b1b7211 */ /* 0x000fe200028f0eff */
[----:B------:R-:W-:Y:S01]  /*5690*/  IMAD R0, R8, UR6, RZ ;  /* 0x0000000608007c24 */ /* 0x000fe2000f8e02ff */
[C---:B------:R-:W-:Y:S01]  /*56a0*/  ISETP.LT.AND P4, PT, R7.reuse, UR7, !P0 ;  /* 0x0000000707007c0c */ /* 0x040fe2000c781270 */
[----:B------:R-:W-:Y:S01]  /*56b0*/  IMAD R7, R7, UR6, RZ ;  /* 0x0000000607077c24 */ /* 0x000fe2000f8e02ff */
[C---:B------:R-:W-:Y:S01]  /*56c0*/  IADD3 R28, P3, R6.reuse, R32, RZ ;  /* 0x00000020061c7210 */ /* 0x040fe20007f7e0ff */
[----:B------:R2:W-:Y:S01]  /*56d0*/  @P1 STG.E.U8 desc[UR16][R24.64], R69 ;  /* 0x0000004518001986 */ /* 0x0005e2000c101110 */
[C---:B------:R-:W-:Y:S01]  /*56e0*/  ISETP.LT.AND P1, PT, R9.reuse, UR7, !P0 ;  /* 0x0000000709007c0c */ /* 0x040fe2000c721270 */
[----:B------:R-:W-:Y:S01]  /*56f0*/  IMAD R9, R9, UR6, RZ ;  /* 0x0000000609097c24 */ /* 0x000fe2000f8e02ff */
[----:B------:R-:W-:Y:S01]  /*5700*/  LEA.HI.X.SX32 R29, R6, R66, 0x1, P3 ;  /* 0x00000042061d7211 */ /* 0x000fe200018f0eff */
[----:B------:R-:W-:Y:S01]  /*5710*/  @P2 STG.E.U8 desc[UR16][R26.64], R67 ;  /* 0x000000431a002986 */ /* 0x000fe2000c101110 */
[----:B0-----:R-:W-:-:S02]  /*5720*/  IADD3 R2, P2, R7, R32, RZ ;  /* 0x0000002007027210 */ /* 0x001fc40007f5e0ff */
[----:B------:R-:W-:Y:S01]  /*5730*/  ISETP.LT.AND P3, PT, R8, UR7, !P0 ;  /* 0x0000000708007c0c */ /* 0x000fe2000c761270 */
[----:B------:R-:W-:Y:S01]  /*5740*/  @P6 STG.E.U8 desc[UR16][R28.64], R55 ;  /* 0x000000371c006986 */ /* 0x000fe2000c101110 */
[----:B------:R-:W-:Y:S02]  /*5750*/  LEA.HI.X.SX32 R3, R7, R66, 0x1, P2 ;  /* 0x0000004207037211 */ /* 0x000fe400010f0eff */
[C---:B------:R-:W-:Y:S01]  /*5760*/  ISETP.LT.AND P2, PT, R10.reuse, UR7, !P0 ;  /* 0x000000070a007c0c */ /* 0x040fe2000c741270 */
[----:B------:R-:W-:Y:S01]  /*5770*/  IMAD R10, R10, UR6, RZ ;  /* 0x000000060a0a7c24 */ /* 0x000fe2000f8e02ff */
[CC--:B-1----:R-:W-:Y:S01]  /*5780*/  IADD3 R4, P5, R0.reuse, R32.reuse, RZ ;  /* 0x0000002000047210 */ /* 0x0c2fe20007fbe0ff */
[----:B------:R0:W-:Y:S01]  /*5790*/  @P4 STG.E.U8 desc[UR16][R2.64], R53 ;  /* 0x0000003502004986 */ /* 0x0001e2000c101110 */
[----:B------:R-:W-:Y:S02]  /*57a0*/  IADD3 R8, P6, R9, R32, RZ ;  /* 0x0000002009087210 */ /* 0x000fe40007fde0ff */
[----:B------:R-:W-:Y:S01]  /*57b0*/  LEA.HI.X.SX32 R5, R0, R66, 0x1, P5 ;  /* 0x0000004200057211 */ /* 0x000fe200028f0eff */
[----:B------:R-:W-:Y:S01]  /*57c0*/  IMAD R0, R12, UR6, RZ ;  /* 0x000000060c007c24 */ /* 0x000fe2000f8e02ff */
[----:B--2---:R-:W-:-:S02]  /*57d0*/  IADD3 R24, P4, R10, R32, RZ ;  /* 0x000000200a187210 */ /* 0x004fc40007f9e0ff */
[C---:B------:R-:W-:Y:S01]  /*57e0*/  ISETP.LT.AND P5, PT, R11.reuse, UR7, !P0 ;  /* 0x000000070b007c0c */ /* 0x040fe2000c7a1270 */
[----:B------:R-:W-:Y:S01]  /*57f0*/  IMAD R11, R11, UR6, RZ ;  /* 0x000000060b0b7c24 */ /* 0x000fe2000f8e02ff */
[-C--:B------:R-:W-:Y:S01]  /*5800*/  LEA.HI.X.SX32 R9, R9, R66.reuse, 0x1, P6 ;  /* 0x0000004209097211 */ /* 0x080fe200030f0eff */
[----:B------:R-:W-:Y:S01]  /*5810*/  @P3 STG.E.U8 desc[UR16][R4.64], R51 ;  /* 0x0000003304003986 */ /* 0x000fe2000c101110 */
[----:B------:R-:W-:Y:S02]  /*5820*/  LEA.HI.X.SX32 R25, R10, R66, 0x1, P4 ;  /* 0x000000420a197211 */ /* 0x000fe400020f0eff */
[CC--:B------:R-:W-:Y:S01]  /*5830*/  IADD3 R10, P3, R11.reuse, R32.reuse, RZ ;  /* 0x000000200b0a7210 */ /* 0x0c0fe20007f7e0ff */
[----:B------:R-:W1:Y:S01]  /*5840*/  LDS.128 R4, [R33] ;  /* 0x0000000021047984 */ /* 0x000e620000000c00 */
[----:B0-----:R-:W-:Y:S02]  /*5850*/  IADD3 R2, P4, R0, R32, RZ ;  /* 0x0000002000027210 */ /* 0x001fe40007f9e0ff */
[----:B------:R-:W-:Y:S01]  /*5860*/  LEA.HI.X.SX32 R11, R11, R66, 0x1, P3 ;  /* 0x000000420b0b7211 */ /* 0x000fe200018f0eff */
[----:B------:R0:W-:Y:S01]  /*5870*/  @P1 STG.E.U8 desc[UR16][R8.64], R49 ;  /* 0x0000003108001986 */ /* 0x0001e2000c101110 */
[----:B------:R-:W-:-:S02]  /*5880*/  ISETP.LT.AND P1, PT, R12, UR7, !P0 ;  /* 0x000000070c007c0c */ /* 0x000fc4000c721270 */
[----:B------:R-:W-:Y:S01]  /*5890*/  ISETP.LT.AND P3, PT, R14, UR7, !P0 ;  /* 0x000000070e007c0c */ /* 0x000fe2000c761270 */
[----:B------:R-:W-:Y:S01]  /*58a0*/  @P2 STG.E.U8 desc[UR16][R24.64], R47 ;  /* 0x0000002f18002986 */ /* 0x000fe2000c101110 */
[C---:B------:R-:W-:Y:S01]  /*58b0*/  ISETP.LT.AND P2, PT, R13.reuse, UR7, !P0 ;  /* 0x000000070d007c0c */ /* 0x040fe2000c741270 */
[----:B------:R-:W-:Y:S01]  /*58c0*/  IMAD R13, R13, UR6, RZ ;  /* 0x000000060d0d7c24 */ /* 0x000fe2000f8e02ff */
[----:B------:R-:W-:Y:S01]  /*58d0*/  LEA.HI.X.SX32 R3, R0, R66, 0x1, P4 ;  /* 0x0000004200037211 */ /* 0x000fe200020f0eff */
[----:B------:R-:W-:Y:S01]  /*58e0*/  IMAD R14, R14, UR6, RZ ;  /* 0x000000060e0e7c24 */ /* 0x000fe2000f8e02ff */
[----:B------:R-:W-:Y:S01]  /*58f0*/  @P5 STG.E.U8 desc[UR16][R10.64], R45 ;  /* 0x0000002d0a005986 */ /* 0x000fe2000c101110 */
[C---:B------:R-:W-:Y:S01]  /*5900*/  ISETP.LT.AND P4, PT, R15.reuse, UR7, !P0 ;  /* 0x000000070f007c0c */ /* 0x040fe2000c781270 */
[----:B------:R-:W-:Y:S01]  /*5910*/  IMAD R15, R15, UR6, RZ ;  /* 0x000000060f0f7c24 */ /* 0x000fe2000f8e02ff */
[-C--:B0-----:R-:W-:Y:S01]  /*5920*/  IADD3 R8, P6, R13, R32.reuse, RZ ;  /* 0x000000200d087210 */ /* 0x081fe20007fde0ff */
[----:B------:R-:W-:Y:S01]  /*5930*/  IMAD R0, R63, UR6, RZ ;  /* 0x000000063f007c24 */ /* 0x000fe2000f8e02ff */
[----:B------:R-:W-:Y:S01]  /*5940*/  IADD3 R12, P5, R14, R32, RZ ;  /* 0x000000200e0c7210 */ /* 0x000fe20007fbe0ff */
[----:B------:R0:W-:Y:S01]  /*5950*/  @P1 STG.E.U8 desc[UR16][R2.64], R43 ;  /* 0x0000002b02001986 */ /* 0x0001e2000c101110 */
[----:B------:R-:W-:-:S02]  /*5960*/  LEA.HI.X.SX32 R9, R13, R66, 0x1, P6 ;  /* 0x000000420d097211 */ /* 0x000fc400030f0eff */
[----:B------:R-:W-:Y:S02]  /*5970*/  LEA.HI.X.SX32 R13, R14, R66, 0x1, P5 ;  /* 0x000000420e0d7211 */ /* 0x000fe400028f0eff */
[----:B------:R-:W-:Y:S01]  /*5980*/  IADD3 R14, P1, R15, R32, RZ ;  /* 0x000000200f0e7210 */ /* 0x000fe20007f3e0ff */
[----:B------:R2:W-:Y:S01]  /*5990*/  @P2 STG.E.U8 desc[UR16][R8.64], R41 ;  /* 0x0000002908002986 */ /* 0x0005e2000c101110 */
[C---:B------:R-:W-:Y:S01]  /*59a0*/  ISETP.LT.AND P2, PT, R17.reuse, UR7, !P0 ;  /* 0x0000000711007c0c */ /* 0x040fe2000c741270 */
[----:B------:R-:W-:Y:S01]  /*59b0*/  IMAD R17, R17, UR6, RZ ;  /* 0x0000000611117c24 */ /* 0x000fe2000f8e02ff */
[----:B------:R-:W-:Y:S01]  /*59c0*/  LEA.HI.X.SX32 R15, R15, R66, 0x1, P1 ;  /* 0x000000420f0f7211 */ /* 0x000fe200008f0eff */
[----:B------:R3:W-:Y:S01]  /*59d0*/  @P3 STG.E.U8 desc[UR16][R12.64], R39 ;  /* 0x000000270c003986 */ /* 0x0007e2000c101110 */
[C---:B------:R-:W-:Y:S01]  /*59e0*/  ISETP.LT.AND P3, PT, R16.reuse, UR7, !P0 ;  /* 0x0000000710007c0c */ /* 0x040fe2000c761270 */
[----:B------:R-:W-:Y:S01]  /*59f0*/  IMAD R16, R16, UR6, RZ ;  /* 0x0000000610107c24 */ /* 0x000fe2000f8e02ff */
[-C--:B0-----:R-:W-:Y:S01]  /*5a00*/  IADD3 R2, P5, R17, R32.reuse, RZ ;  /* 0x0000002011027210 */ /* 0x081fe20007fbe0ff */
[----:B------:R0:W-:Y:S01]  /*5a10*/  @P4 STG.E.U8 desc[UR16][R14.64], R37 ;  /* 0x000000250e004986 */ /* 0x0001e2000c101110 */
[C---:B------:R-:W-:Y:S01]  /*5a20*/  ISETP.LT.AND P4, PT, R18.reuse, UR7, !P0 ;  /* 0x0000000712007c0c */ /* 0x040fe2000c781270 */
[----:B------:R-:W-:Y:S01]  /*5a30*/  IMAD R18, R18, UR6, RZ ;  /* 0x0000000612127c24 */ /* 0x000fe2000f8e02ff */
[----:B------:R-:W-:-:S02]  /*5a40*/  IADD3 R10, P1, R16, R32, RZ ;  /* 0x00000020100a7210 */ /* 0x000fc40007f3e0ff */
[-C--:B------:R-:W-:Y:S02]  /*5a50*/  LEA.HI.X.SX32 R3, R17, R66.reuse, 0x1, P5 ;  /* 0x0000004211037211 */ /* 0x080fe400028f0eff */
[----:B------:R-:W-:Y:S02]  /*5a60*/  LEA.HI.X.SX32 R11, R16, R66, 0x1, P1 ;  /* 0x00000042100b7211 */ /* 0x000fe400008f0eff */
[C---:B------:R-:W-:Y:S01]  /*5a70*/  ISETP.LT.AND P1, PT, R19.reuse, UR7, !P0 ;  /* 0x0000000713007c0c */ /* 0x040fe2000c721270 */
[----:B------:R-:W-:Y:S01]  /*5a80*/  IMAD R19, R19, UR6, RZ ;  /* 0x0000000613137c24 */ /* 0x000fe2000f8e02ff */
[-C--:B--2---:R-:W-:Y:S01]  /*5a90*/  IADD3 R8, P6, R18, R32.reuse, RZ ;  /* 0x0000002012087210 */ /* 0x084fe20007fde0ff */
[----:B------:R2:W-:Y:S01]  /*5aa0*/  @P3 STG.E.U8 desc[UR16][R10.64], R35 ;  /* 0x000000230a003986 */ /* 0x0005e2000c101110 */
[----:B-1----:R-:W-:Y:S02]  /*5ab0*/  PRMT R17, R4, 0x7770, RZ ;  /* 0x0000777004117816 */ /* 0x002fe400000000ff */
[----:B---3--:R-:W-:Y:S01]  /*5ac0*/  IADD3 R12, P3, R19, R32, RZ ;  /* 0x00000020130c7210 */ /* 0x008fe20007f7e0ff */
[----:B------:R1:W-:Y:S01]  /*5ad0*/  @P2 STG.E.U8 desc[UR16][R2.64], R31 ;  /* 0x0000001f02002986 */ /* 0x0003e2000c101110 */
[C---:B------:R-:W-:Y:S01]  /*5ae0*/  ISETP.LT.AND P2, PT, R20.reuse, UR7, !P0 ;  /* 0x0000000714007c0c */ /* 0x040fe2000c741270 */
[----:B------:R-:W-:Y:S01]  /*5af0*/  IMAD R20, R20, UR6, RZ ;  /* 0x0000000614147c24 */ /* 0x000fe2000f8e02ff */
[----:B------:R-:W-:-:S02]  /*5b00*/  LEA.HI.X.SX32 R9, R18, R66, 0x1, P6 ;  /* 0x0000004212097211 */ /* 0x000fc400030f0eff */
[----:B------:R-:W-:Y:S02]  /*5b10*/  LEA.HI.X.SX32 R13, R19, R66, 0x1, P3 ;  /* 0x00000042130d7211 */ /* 0x000fe400018f0eff */
[----:B0-----:R-:W-:Y:S01]  /*5b20*/  PRMT R15, R5, 0x7770, RZ ;  /* 0x00007770050f7816 */ /* 0x001fe200000000ff */
[----:B------:R-:W-:Y:S01]  /*5b30*/  @P4 STG.E.U8 desc[UR16][R8.64], R17 ;  /* 0x0000001108004986 */ /* 0x000fe2000c101110 */
[C---:B--2---:R-:W-:Y:S02]  /*5b40*/  IADD3 R10, P6, R20.reuse, R32, RZ ;  /* 0x00000020140a7210 */ /* 0x044fe40007fde0ff */
[C---:B------:R-:W-:Y:S01]  /*5b50*/  ISETP.LT.AND P4, PT, R21.reuse, UR7, !P0 ;  /* 0x0000000715007c0c */ /* 0x040fe2000c781270 */
[----:B------:R0:W-:Y:S01]  /*5b60*/  @P1 STG.E.U8 desc[UR16][R12.64], R15 ;  /* 0x0000000f0c001986 */ /* 0x0001e2000c101110 */
[----:B------:R-:W-:Y:S01]  /*5b70*/  IMAD R21, R21, UR6, RZ ;  /* 0x0000000615157c24 */ /* 0x000fe2000f8e02ff */
[C---:B------:R-:W-:Y:S01]  /*5b80*/  ISETP.LT.AND P1, PT, R23.reuse, UR7, !P0 ;  /* 0x0000000717007c0c */ /* 0x040fe2000c721270 */
[----:B------:R-:W-:Y:S01]  /*5b90*/  IMAD R23, R23, UR6, RZ ;  /* 0x0000000617177c24 */ /* 0x000fe2000f8e02ff */
[----:B------:R-:W-:-:S02]  /*5ba0*/  LEA.HI.X.SX32 R11, R20, R66, 0x1, P6 ;  /* 0x00000042140b7211 */ /* 0x000fc400030f0eff */
[----:B------:R-:W-:Y:S02]  /*5bb0*/  PRMT R25, R6, 0x7770, RZ ;  /* 0x0000777006197816 */ /* 0x000fe400000000ff */
[C---:B------:R-:W-:Y:S01]  /*5bc0*/  ISETP.LT.AND P3, PT, R22.reuse, UR7, !P0 ;  /* 0x0000000716007c0c */ /* 0x040fe2000c761270 */
[----:B------:R-:W-:Y:S01]  /*5bd0*/  IMAD R22, R22, UR6, RZ ;  /* 0x0000000616167c24 */ /* 0x000fe2000f8e02ff */
[-C--:B-1----:R-:W-:Y:S01]  /*5be0*/  IADD3 R2, P5, R21, R32.reuse, RZ ;  /* 0x0000002015027210 */ /* 0x082fe20007fbe0ff */
[----:B------:R1:W-:Y:S01]  /*5bf0*/  @P2 STG.E.U8 desc[UR16][R10.64], R25 ;  /* 0x000000190a002986 */ /* 0x0003e2000c101110 */
[-C--:B0-----:R-:W-:Y:S02]  /*5c00*/  IADD3 R12, P2, R23, R32.reuse, RZ ;  /* 0x00000020170c7210 */ /* 0x081fe40007f5e0ff */
[----:B------:R-:W-:Y:S02]  /*5c10*/  IADD3 R8, P6, R22, R32, RZ ;  /* 0x0000002016087210 */ /* 0x000fe40007fde0ff */
[----:B------:R-:W-:-:S02]  /*5c20*/  LEA.HI.X.SX32 R3, R21, R66, 0x1, P5 ;  /* 0x0000004215037211 */ /* 0x000fc400028f0eff */
[----:B------:R-:W-:Y:S02]  /*5c30*/  PRMT R19, R7, 0x7770, RZ ;  /* 0x0000777007137816 */ /* 0x000fe400000000ff */
[-C--:B------:R-:W-:Y:S02]  /*5c40*/  LEA.HI.X.SX32 R13, R23, R66.reuse, 0x1, P2 ;  /* 0x00000042170d7211 */ /* 0x080fe400010f0eff */
[C---:B------:R-:W-:Y:S01]  /*5c50*/  ISETP.LT.AND P2, PT, R56.reuse, UR7, !P0 ;  /* 0x0000000738007c0c */ /* 0x040fe2000c741270 */
[----:B------:R-:W-:Y:S01]  /*5c60*/  IMAD R56, R56, UR6, RZ ;  /* 0x0000000638387c24 */ /* 0x000fe2000f8e02ff */
[----:B------:R-:W-:Y:S01]  /*5c70*/  LEA.HI.X.SX32 R9, R22, R66, 0x1, P6 ;  /* 0x0000004216097211 */ /* 0x000fe200030f0eff */
[----:B------:R0:W-:Y:S01]  /*5c80*/  @P4 STG.E.U8 desc[UR16][R2.64], R19 ;  /* 0x0000001302004986 */ /* 0x0001e2000c101110 */
[----:B------:R-:W-:Y:S02]  /*5c90*/  PRMT R17, R4, 0x7771, RZ ;  /* 0x0000777104117816 */ /* 0x000fe400000000ff */
[----:B------:R-:W-:-:S02]  /*5ca0*/  PRMT R15, R5, 0x7771, RZ ;  /* 0x00007771050f7816 */ /* 0x000fc400000000ff */
[C---:B------:R-:W-:Y:S01]  /*5cb0*/  ISETP.LT.AND P4, PT, R57.reuse, UR7, !P0 ;  /* 0x0000000739007c0c */ /* 0x040fe2000c781270 */
[----:B------:R-:W-:Y:S01]  /*5cc0*/  IMAD R57, R57, UR6, RZ ;  /* 0x0000000639397c24 */ /* 0x000fe2000f8e02ff */
[----:B-1----:R-:W-:Y:S01]  /*5cd0*/  IADD3 R10, P6, R56, R32, RZ ;  /* 0x00000020380a7210 */ /* 0x002fe20007fde0ff */
[----:B------:R1:W-:Y:S01]  /*5ce0*/  @P3 STG.E.U8 desc[UR16][R8.64], R17 ;  /* 0x0000001108003986 */ /* 0x0003e2000c101110 */
[C---:B------:R-:W-:Y:S01]  /*5cf0*/  ISETP.LT.AND P3, PT, R58.reuse, UR7, !P0 ;  /* 0x000000073a007c0c */ /* 0x040fe2000c761270 */
[----:B------:R-:W-:Y:S01]  /*5d00*/  IMAD R58, R58, UR6, RZ ;  /* 0x000000063a3a7c24 */ /* 0x000fe2000f8e02ff */
[----:B------:R-:W-:Y:S01]  /*5d10*/  LEA.HI.X.SX32 R11, R56, R66, 0x1, P6 ;  /* 0x00000042380b7211 */ /* 0x000fe200030f0eff */
[----:B------:R2:W-:Y:S01]  /*5d20*/  @P1 STG.E.U8 desc[UR16][R12.64], R15 ;  /* 0x0000000f0c001986 */ /* 0x0005e2000c101110 */
[C---:B------:R-:W-:Y:S01]  /*5d30*/  ISETP.LT.AND P1, PT, R59.reuse, UR7, !P0 ;  /* 0x000000073b007c0c */ /* 0x040fe2000c721270 */
[----:B------:R-:W-:Y:S01]  /*5d40*/  IMAD R59, R59, UR6, RZ ;  /* 0x000000063b3b7c24 */ /* 0x000fe2000f8e02ff */
[----:B0-----:R-:W-:-:S02]  /*5d50*/  IADD3 R2, P5, R57, R32, RZ ;  /* 0x0000002039027210 */ /* 0x001fc40007fbe0ff */
[----:B------:R-:W-:Y:S02]  /*5d60*/  PRMT R21, R6, 0x7771, RZ ;  /* 0x0000777106157816 */ /* 0x000fe400000000ff */
[----:B------:R-:W-:Y:S02]  /*5d70*/  LEA.HI.X.SX32 R3, R57, R66, 0x1, P5 ;  /* 0x0000004239037211 */ /* 0x000fe400028f0eff */
[-C--:B-1----:R-:W-:Y:S01]  /*5d80*/  IADD3 R8, P6, R58, R32.reuse, RZ ;  /* 0x000000203a087210 */ /* 0x082fe20007fde0ff */
[----:B------:R-:W-:Y:S01]  /*5d90*/  @P2 STG.E.U8 desc[UR16][R10.64], R21 ;  /* 0x000000150a002986 */ /* 0x000fe2000c101110 */
[----:B------:R-:W-:Y:S02]  /*5da0*/  PRMT R17, R4, 0x7772, RZ ;  /* 0x0000777204117816 */ /* 0x000fe400000000ff */
[----:B--2---:R-:W-:Y:S02]  /*5db0*/  PRMT R15, R7, 0x7771, RZ ;  /* 0x00007771070f7816 */ /* 0x004fe400000000ff */
[----:B------:R-:W-:-:S02]  /*5dc0*/  IADD3 R12, P2, R59, R32, RZ ;  /* 0x000000203b0c7210 */ /* 0x000fc40007f5e0ff */
[-C--:B------:R-:W-:Y:S01]  /*5dd0*/  LEA.HI.X.SX32 R9, R58, R66.reuse, 0x1, P6 ;  /* 0x000000423a097211 */ /* 0x080fe200030f0eff */
[----:B------:R0:W-:Y:S01]  /*5de0*/  @P4 STG.E.U8 desc[UR16][R2.64], R15 ;  /* 0x0000000f02004986 */ /* 0x0001e2000c101110 */
[----:B------:R-:W-:Y:S02]  /*5df0*/  LEA.HI.X.SX32 R13, R59, R66, 0x1, P2 ;  /* 0x000000423b0d7211 */ /* 0x000fe400010f0eff */
[----:B------:R-:W-:Y:S01]  /*5e00*/  PRMT R19, R5, 0x7772, RZ ;  /* 0x0000777205137816 */ /* 0x000fe200000000ff */
[----:B------:R1:W-:Y:S01]  /*5e10*/  @P3 STG.E.U8 desc[UR16][R8.64], R17 ;  /* 0x0000001108003986 */ /* 0x0003e2000c101110 */
[C---:B------:R-:W-:Y:S01]  /*5e20*/  ISETP.LT.AND P4, PT, R61.reuse, UR7, !P0 ;  /* 0x000000073d007c0c */ /* 0x040fe2000c781270 */
[----:B------:R-:W-:Y:S01]  /*5e30*/  IMAD R61, R61, UR6, RZ ;  /* 0x000000063d3d7c24 */ /* 0x000fe2000f8e02ff */
[C---:B------:R-:W-:Y:S01]  /*5e40*/  ISETP.LT.AND P3, PT, R62.reuse, UR7, !P0 ;  /* 0x000000073e007c0c */ /* 0x040fe2000c761270 */
[----:B------:R2:W-:Y:S01]  /*5e50*/  @P1 STG.E.U8 desc[UR16][R12.64], R19 ;  /* 0x000000130c001986 */ /* 0x0005e2000c101110 */
[----:B------:R-:W-:Y:S01]  /*5e60*/  IMAD R62, R62, UR6, RZ ;  /* 0x000000063e3e7c24 */ /* 0x000fe2000f8e02ff */
[C---:B------:R-:W-:Y:S01]  /*5e70*/  ISETP.LT.AND P5, PT, R60.reuse, UR7, !P0 ;  /* 0x000000073c007c0c */ /* 0x040fe2000c7a1270 */
[----:B------:R-:W-:Y:S01]  /*5e80*/  IMAD R60, R60, UR6, RZ ;  /* 0x000000063c3c7c24 */ /* 0x000fe2000f8e02ff */
[----:B------:R-:W-:Y:S01]  /*5e90*/  PRMT R25, R6, 0x7772, RZ ;  /* 0x0000777206197816 */ /* 0x000fe200000000ff */
[----:B0-----:R-:W-:Y:S01]  /*5ea0*/  IMAD R15, R64, UR6, RZ ;  /* 0x00000006400f7c24 */ /* 0x001fe2000f8e02ff */
[----:B------:R-:W-:-:S02]  /*5eb0*/  IADD3 R10, P2, R62, R32, RZ ;  /* 0x000000203e0a7210 */ /* 0x000fc40007f5e0ff */
[-C--:B-1----:R-:W-:Y:S01]  /*5ec0*/  IADD3 R8, P1, R61, R32.reuse, RZ ;  /* 0x000000203d087210 */ /* 0x082fe20007f3e0ff */
[----:B------:R-:W-:Y:S01]  /*5ed0*/  IMAD R17, R65, UR6, RZ ;  /* 0x0000000641117c24 */ /* 0x000fe2000f8e02ff */
[----:B------:R-:W-:Y:S02]  /*5ee0*/  IADD3 R2, P6, R60, R32, RZ ;  /* 0x000000203c027210 */ /* 0x000fe40007fde0ff */
[----:B------:R-:W-:Y:S02]  /*5ef0*/  LEA.HI.X.SX32 R9, R61, R66, 0x1, P1 ;  /* 0x000000423d097211 */ /* 0x000fe400008f0eff */
[----:B------:R-:W-:Y:S02]  /*5f00*/  IADD3 R14, P1, R15, R32, RZ ;  /* 0x000000200f0e7210 */ /* 0x000fe40007f3e0ff */
[----:B------:R-:W-:Y:S02]  /*5f10*/  LEA.HI.X.SX32 R11, R62, R66, 0x1, P2 ;  /* 0x000000423e0b7211 */ /* 0x000fe400010f0eff */
[----:B------:R-:W-:-:S02]  /*5f20*/  ISETP.LT.AND P2, PT, R63, UR7, !P0 ;  /* 0x000000073f007c0c */ /* 0x000fc4000c741270 */
[-C--:B------:R-:W-:Y:S02]  /*5f30*/  LEA.HI.X.SX32 R15, R15, R66.reuse, 0x1, P1 ;  /* 0x000000420f0f7211 */ /* 0x080fe400008f0eff */
[----:B------:R-:W-:Y:S02]  /*5f40*/  ISETP.LT.AND P1, PT, R64, UR7, !P0 ;  /* 0x0000000740007c0c */ /* 0x000fe4000c721270 */
[----:B------:R-:W-:Y:S02]  /*5f50*/  ISETP.LT.AND P0, PT, R65, UR7, !P0 ;  /* 0x0000000741007c0c */ /* 0x000fe4000c701270 */
[----:B------:R-:W-:Y:S02]  /*5f60*/  LEA.HI.X.SX32 R3, R60, R66, 0x1, P6 ;  /* 0x000000423c037211 */ /* 0x000fe400030f0eff */
[----:B--2---:R-:W-:Y:S02]  /*5f70*/  IADD3 R12, P6, R0, R32, RZ ;  /* 0x00000020000c7210 */ /* 0x004fe40007fde0ff */
[----:B------:R-:W-:Y:S01]  /*5f80*/  PRMT R23, R7, 0x7772, RZ ;  /* 0x0000777207177816 */ /* 0x000fe200000000ff */
[----:B------:R0:W-:Y:S01]  /*5f90*/  @P5 STG.E.U8 desc[UR16][R2.64], R25 ;  /* 0x0000001902005986 */ /* 0x0001e2000c101110 */
[----:B------:R-:W-:-:S02]  /*5fa0*/  PRMT R21, R4, 0x7773, RZ ;  /* 0x0000777304157816 */ /* 0x000fc400000000ff */
[----:B------:R-:W-:Y:S01]  /*5fb0*/  LEA.HI.X.SX32 R13, R0, R66, 0x1, P6 ;  /* 0x00000042000d7211 */ /* 0x000fe200030f0eff */
[----:B------:R0:W-:Y:S01]  /*5fc0*/  @P4 STG.E.U8 desc[UR16][R8.64], R23 ;  /* 0x0000001708004986 */ /* 0x0001e2000c101110 */
[----:B------:R-:W-:Y:S02]  /*5fd0*/  PRMT R19, R5, 0x7773, RZ ;  /* 0x0000777305137816 */ /* 0x000fe400000000ff */
[----:B------:R-:W-:Y:S01]  /*5fe0*/  PRMT R5, R6, 0x7773, RZ ;  /* 0x0000777306057816 */ /* 0x000fe200000000ff */
[----:B------:R0:W-:Y:S01]  /*5ff0*/  @P3 STG.E.U8 desc[UR16][R10.64], R21 ;  /* 0x000000150a003986 */ /* 0x0001e2000c101110 */
[----:B------:R-:W-:Y:S02]  /*6000*/  IADD3 R16, P6, R17, R32, RZ ;  /* 0x0000002011107210 */ /* 0x000fe40007fde0ff */
[----:B------:R-:W-:Y:S01]  /*6010*/  PRMT R7, R7, 0x7773, RZ ;  /* 0x0000777307077816 */ /* 0x000fe200000000ff */
[----:B------:R0:W-:Y:S01]  /*6020*/  @P2 STG.E.U8 desc[UR16][R12.64], R19 ;  /* 0x000000130c002986 */ /* 0x0001e2000c101110 */
[----:B------:R-:W-:-:S03]  /*6030*/  LEA.HI.X.SX32 R17, R17, R66, 0x1, P6 ;  /* 0x0000004211117211 */ /* 0x000fc600030f0eff */
[----:B------:R0:W-:Y:S01]  /*6040*/  @P1 STG.E.U8 desc[UR16][R14.64], R5 ;  /* 0x000000050e001986 */ /* 0x0001e2000c101110 */
[----:B------:R-:W-:Y:S05]  /*6050*/  @!P0 EXIT ;  /* 0x000000000000894d */ /* 0x000fea0003800000 */
[----:B------:R-:W-:Y:S01]  /*6060*/  STG.E.U8 desc[UR16][R16.64], R7 ;  /* 0x0000000710007986 */ /* 0x000fe2000c101110 */
[----:B------:R-:W-:Y:S05]  /*6070*/  EXIT ;  /* 0x000000000000794d */ /* 0x000fea0003800000 */
.L_x_3:
[----:B------:R-:W-:-:S00]  /*6080*/  BRA `(.L_x_3) ;  /* 0xfffffffc00fc7947 */ /* 0x000fc0000383ffff */
[----:B------:R-:W-:-:S00]  /*6090*/  NOP ;  /* 0x0000000000007918 */ /* 0x000fc00000000000 */
        /* <DEDUP_REMOVED lines=14> */
.L_x_4:


//--------------------- .nv.shared.matmul_kernel  --------------------------
	.section	.nv.shared.matmul_kernel,"aw",@nobits
	.sectionflags	@""
	.align	16
	.zero		1024


//--------------------- .nv.shared.reserved.0     --------------------------
	.section	.nv.shared.reserved.0,"aw",@nobits
	.weak		__nv_reservedSMEM_offset_0_alias
	.size		__nv_reservedSMEM_offset_0_alias, 0, 0
	.other		__nv_reservedSMEM_offset_0_alias,@"STO_CUDA_RESERVED_SHARED STV_DEFAULT"
__nv_reservedSMEM_offset_0_alias:
	.zero		0


//--------------------- .nv.constant0.matmul_kernel --------------------------
	.section	.nv.constant0.matmul_kernel,"a",@progbits
	.sectionflags	@""
	.align	4
.nv.constant0.matmul_kernel:
	.zero		608


//--------------------- SYMBOLS --------------------------

	.type		.nv.reservedSmem.offset0,@object
	.size		.nv.reservedSmem.offset0,0x4
